	.headerflags	@"EF_CUDA_TEXMODE_UNIFIED EF_CUDA_64BIT_ADDRESS EF_CUDA_SM80 EF_CUDA_VIRTUAL_SM(EF_CUDA_SM80)"
	.elftype	@"ET_EXEC"


//--------------------- .nv.info                  --------------------------
	.section	.nv.info,"",@"SHT_CUDA_INFO"
	.align	4


	//----- nvinfo : EIATTR_REGCOUNT
	.align		4
        /*0000*/ 	.byte	0x04, 0x2f
        /*0002*/ 	.short	(.L_1 - .L_0)
	.align		4
.L_0:
        /*0004*/ 	.word	index@(matmul_kernel)
        /*0008*/ 	.word	0x00000060


	//----- nvinfo : EIATTR_FRAME_SIZE
	.align		4
.L_1:
        /*000c*/ 	.byte	0x04, 0x11
        /*000e*/ 	.short	(.L_3 - .L_2)
	.align		4
.L_2:
        /*0010*/ 	.word	index@(matmul_kernel)
        /*0014*/ 	.word	0x00000000


	//----- nvinfo : EIATTR_MIN_STACK_SIZE
	.align		4
.L_3:
        /*0018*/ 	.byte	0x04, 0x12
        /*001a*/ 	.short	(.L_5 - .L_4)
	.align		4
.L_4:
        /*001c*/ 	.word	index@(matmul_kernel)
        /*0020*/ 	.word	0x00000000
.L_5:


//--------------------- .nv.info.matmul_kernel    --------------------------
	.section	.nv.info.matmul_kernel,"",@"SHT_CUDA_INFO"
	.sectionflags	@""
	.align	4


	//----- nvinfo : EIATTR_CUDA_API_VERSION
	.align		4
        /*0000*/ 	.byte	0x04, 0x37
        /*0002*/ 	.short	(.L_7 - .L_6)
.L_6:
        /*0004*/ 	.word	0x00000080


	//----- nvinfo : EIATTR_SW2861232_WAR
	.align		4
.L_7:
        /*0008*/ 	.byte	0x01, 0x35
	.zero		2


	//----- nvinfo : EIATTR_PARAM_CBANK
	.align		4
        /*000c*/ 	.byte	0x04, 0x0a
        /*000e*/ 	.short	(.L_9 - .L_8)
	.align		4
.L_8:
        /*0010*/ 	.word	index@(.nv.constant0.matmul_kernel)
        /*0014*/ 	.short	0x0160
        /*0016*/ 	.short	0x0038


	//----- nvinfo : EIATTR_CBANK_PARAM_SIZE
	.align		4
.L_9:
        /*0018*/ 	.byte	0x03, 0x19
        /*001a*/ 	.short	0x0038


	//----- nvinfo : EIATTR_KPARAM_INFO
	.align		4
        /*001c*/ 	.byte	0x04, 0x17
        /*001e*/ 	.short	(.L_11 - .L_10)
.L_10:
        /*0020*/ 	.word	0x00000000
        /*0024*/ 	.short	0x0008
        /*0026*/ 	.short	0x0030
        /*0028*/ 	.byte	0x00, 0xf4, 0x21, 0x00


	//----- nvinfo : EIATTR_KPARAM_INFO
	.align		4
.L_11:
        /*002c*/ 	.byte	0x04, 0x17
        /*002e*/ 	.short	(.L_13 - .L_12)
.L_12:
        /*0030*/ 	.word	0x00000000
        /*0034*/ 	.short	0x0007
        /*0036*/ 	.short	0x0028
        /*0038*/ 	.byte	0x00, 0xf0, 0x11, 0x00


	//----- nvinfo : EIATTR_KPARAM_INFO
	.align		4
.L_13:
        /*003c*/ 	.byte	0x04, 0x17
        /*003e*/ 	.short	(.L_15 - .L_14)
.L_14:
        /*0040*/ 	.word	0x00000000
        /*0044*/ 	.short	0x0006
        /*0046*/ 	.short	0x0024
        /*0048*/ 	.byte	0x00, 0xf0, 0x11, 0x00


	//----- nvinfo : EIATTR_KPARAM_INFO
	.align		4
.L_15:
        /*004c*/ 	.byte	0x04, 0x17
        /*004e*/ 	.short	(.L_17 - .L_16)
.L_16:
        /*0050*/ 	.word	0x00000000
        /*0054*/ 	.short	0x0005
        /*0056*/ 	.short	0x0020
        /*0058*/ 	.byte	0x00, 0xf0, 0x11, 0x00


	//----- nvinfo : EIATTR_KPARAM_INFO
	.align		4
.L_17:
        /*005c*/ 	.byte	0x04, 0x17
        /*005e*/ 	.short	(.L_19 - .L_18)
.L_18:
        /*0060*/ 	.word	0x00000000
        /*0064*/ 	.short	0x0004
        /*0066*/ 	.short	0x001c
        /*0068*/ 	.byte	0x00, 0xf0, 0x11, 0x00


	//----- nvinfo : EIATTR_KPARAM_INFO
	.align		4
.L_19:
        /*006c*/ 	.byte	0x04, 0x17
        /*006e*/ 	.short	(.L_21 - .L_20)
.L_20:
        /*0070*/ 	.word	0x00000000
        /*0074*/ 	.short	0x0003
        /*0076*/ 	.short	0x0018
        /*0078*/ 	.byte	0x00, 0xf0, 0x11, 0x00


	//----- nvinfo : EIATTR_KPARAM_INFO
	.align		4
.L_21:
        /*007c*/ 	.byte	0x04, 0x17
        /*007e*/ 	.short	(.L_23 - .L_22)
.L_22:
        /*0080*/ 	.word	0x00000000
        /*0084*/ 	.short	0x0002
        /*0086*/ 	.short	0x0010
        /*0088*/ 	.byte	0x00, 0xf4, 0x21, 0x00


	//----- nvinfo : EIATTR_KPARAM_INFO
	.align		4
.L_23:
        /*008c*/ 	.byte	0x04, 0x17
        /*008e*/ 	.short	(.L_25 - .L_24)
.L_24:
        /*0090*/ 	.word	0x00000000
        /*0094*/ 	.short	0x0001
        /*0096*/ 	.short	0x0008
        /*0098*/ 	.byte	0x00, 0xf4, 0x21, 0x00


	//----- nvinfo : EIATTR_KPARAM_INFO
	.align		4
.L_25:
        /*009c*/ 	.byte	0x04, 0x17
        /*009e*/ 	.short	(.L_27 - .L_26)
.L_26:
        /*00a0*/ 	.word	0x00000000
        /*00a4*/ 	.short	0x0000
        /*00a6*/ 	.short	0x0000
        /*00a8*/ 	.byte	0x00, 0xf4, 0x21, 0x00


	//----- nvinfo : EIATTR_MAXREG_COUNT
	.align		4
.L_27:
        /*00ac*/ 	.byte	0x03, 0x1b
        /*00ae*/ 	.short	0x00ff


	//----- nvinfo : EIATTR_EXIT_INSTR_OFFSETS
	.align		4
        /*00b0*/ 	.byte	0x04, 0x1c
        /*00b2*/ 	.short	(.L_29 - .L_28)


	//   ....[0]....
.L_28:
        /*00b4*/ 	.word	0x000021e0


	//   ....[1]....
        /*00b8*/ 	.word	0x00002240


	//----- nvinfo : EIATTR_REQNTID
	.align		4
.L_29:
        /*00bc*/ 	.byte	0x04, 0x10
        /*00be*/ 	.short	(.L_31 - .L_30)
.L_30:
        /*00c0*/ 	.word	0x00000040
        /*00c4*/ 	.word	0x00000001
        /*00c8*/ 	.word	0x00000001
.L_31:


//--------------------- .nv.callgraph             --------------------------
	.section	.nv.callgraph,"",@"SHT_CUDA_CALLGRAPH"
	.align	4
	.sectionentsize	8
	.align		4
        /*0000*/ 	.word	0x00000000
	.align		4
        /*0004*/ 	.word	0xffffffff
	.align		4
        /*0008*/ 	.word	0x00000000
	.align		4
        /*000c*/ 	.word	0xfffffffe
	.align		4
        /*0010*/ 	.word	0x00000000
	.align		4
        /*0014*/ 	.word	0xfffffffd
	.align		4
        /*0018*/ 	.word	0x00000000
	.align		4
        /*001c*/ 	.word	0xfffffffc


//--------------------- .nv.rel.action            --------------------------
	.section	.nv.rel.action,"",@"SHT_CUDA_RELOCINFO"
	.align	8
	.sectionentsize	8
        /*0000*/ 	.byte	0x73, 0x00, 0x00, 0x00, 0x00, 0x00, 0x00, 0x00, 0x00, 0x00, 0x00, 0x11, 0x25, 0x00, 0x05, 0x36


//--------------------- .nv.constant0.matmul_kernel --------------------------
	.section	.nv.constant0.matmul_kernel,"a",@progbits
	.sectionflags	@""
	.align	4
.nv.constant0.matmul_kernel:
	.zero		408


//--------------------- .text.matmul_kernel       --------------------------
	.section	.text.matmul_kernel,"ax",@progbits
	.sectionflags	@"SHF_BARRIERS=1"
	.sectioninfo	@"SHI_REGISTERS=96"
	.align	128
        .global         matmul_kernel
        .type           matmul_kernel,@function
        .size           matmul_kernel,(.L_x_3 - matmul_kernel)
        .other          matmul_kernel,@"STO_CUDA_ENTRY STV_DEFAULT"
matmul_kernel:
.text.matmul_kernel:
[----:B------:R-:W-:Y:S02]  /*0000*/  IMAD.MOV.U32 R1, RZ, RZ, c[0x0][0x28] ;  /* 0x00000a00ff017624 */ /* 0x000fe400078e00ff */
[----:B------:R-:W-:Y:S01]  /*0010*/  IMAD.MOV.U32 R0, RZ, RZ, c[0x0][0x178] ;  /* 0x00005e00ff007624 */ /* 0x000fe200078e00ff */
[----:B------:R-:W1:Y:S01]  /*0020*/  S2R R4, SR_CTAID.X ;  /* 0x0000000000047919 */ /* 0x000e620000002500 */
[----:B------:R-:W-:Y:S01]  /*0030*/  IMAD.MOV.U32 R81, RZ, RZ, -0x8 ;  /* 0xfffffff8ff517424 */ /* 0x000fe200078e00ff */
[----:B------:R-:W-:Y:S01]  /*0040*/  UMOV UR5, 0x1f ;  /* 0x0000001f00057882 */ /* 0x000fe20000000000 */
[----:B------:R-:W-:Y:S01]  /*0050*/  ISETP.NE.AND P4, PT, RZ, c[0x0][0x178], PT ;  /* 0x00005e00ff007a0c */ /* 0x000fe20003f85270 */
[----:B------:R-:W2:Y:S01]  /*0060*/  S2R R90, SR_TID.X ;  /* 0x00000000005a7919 */ /* 0x000ea20000002100 */
[----:B------:R-:W-:Y:S01]  /*0070*/  IADD3 R0, R0, 0x3f, RZ ;  /* 0x0000003f00007810 */ /* 0x000fe20007ffe0ff */
[----:B------:R-:W-:Y:S01]  /*0080*/  ULDC UR8, c[0x0][0x17c] ;  /* 0x00005f0000087ab9 */ /* 0x000fe20000000800 */
[----:B------:R-:W-:Y:S01]  /*0090*/  IMAD.MOV.U32 R91, RZ, RZ, 0x2 ;  /* 0x00000002ff5b7424 */ /* 0x000fe200078e00ff */
[----:B------:R-:W-:Y:S01]  /*00a0*/  UIADD3 UR5, UR5, UR8, URZ ;  /* 0x0000000805057290 */ /* 0x000fe2000fffe03f */
[----:B------:R-:W-:Y:S01]  /*00b0*/  SHF.R.S32.HI R3, RZ, 0x1f, R0 ;  /* 0x0000001fff037819 */ /* 0x000fe20000011400 */
[----:B------:R-:W-:Y:S01]  /*00c0*/  ULDC.64 UR16, c[0x0][0x118] ;  /* 0x0000460000107ab9 */ /* 0x000fe20000000a00 */
[----:B------:R-:W-:Y:S01]  /*00d0*/  IMAD.MOV.U32 R56, RZ, RZ, RZ ;  /* 0x000000ffff387224 */ /* 0x000fe200078e00ff */
[----:B------:R-:W-:Y:S01]  /*00e0*/  UISETP.GT.AND UP0, UPT, UR5, 0x1f, UPT ;  /* 0x0000001f0500788c */ /* 0x000fe2000bf04270 */
[----:B------:R-:W-:Y:S01]  /*00f0*/  LEA.HI R3, R3, R0, RZ, 0x6 ;  /* 0x0000000003037211 */ /* 0x000fe200078f30ff */
[----:B------:R-:W-:Y:S01]  /*0100*/  UIADD3 UR7, UR8, -0x40, URZ ;  /* 0xffffffc008077890 */ /* 0x000fe2000fffe03f */
[----:B------:R-:W-:Y:S01]  /*0110*/  IMAD.MOV.U32 R58, RZ, RZ, RZ ;  /* 0x000000ffff3a7224 */ /* 0x000fe200078e00ff */
[----:B------:R-:W-:Y:S01]  /*0120*/  USEL UR4, URZ, 0x10, !UP0 ;  /* 0x000000103f047887 */ /* 0x000fe2000c000000 */
[----:B------:R-:W-:Y:S01]  /*0130*/  SHF.R.S32.HI R3, RZ, 0x6, R3 ;  /* 0x00000006ff037819 */ /* 0x000fe20000011403 */
[----:B------:R-:W-:Y:S01]  /*0140*/  UISETP.GT.AND UP0, UPT, UR5, 0x3f, UPT ;  /* 0x0000003f0500788c */ /* 0x000fe2000bf04270 */
[----:B------:R-:W-:Y:S01]  /*0150*/  IMAD.MOV.U32 R52, RZ, RZ, RZ ;  /* 0x000000ffff347224 */ /* 0x000fe200078e00ff */
[----:B------:R-:W-:Y:S01]  /*0160*/  ULDC UR6, c[0x0][0x184] ;  /* 0x0000610000067ab9 */ /* 0x000fe20000000800 */
[----:B------:R-:W-:Y:S01]  /*0170*/  IMAD.MOV.U32 R54, RZ, RZ, RZ ;  /* 0x000000ffff367224 */ /* 0x000fe200078e00ff */
[----:B------:R-:W-:Y:S01]  /*0180*/  USHF.L.U32 UR6, UR6, 0x5, URZ ;  /* 0x0000000506067899 */ /* 0x000fe2000800063f */
[----:B------:R-:W-:Y:S01]  /*0190*/  IMAD.SHL.U32 R85, R3, 0x8, RZ ;  /* 0x0000000803557824 */ /* 0x000fe200078e00ff */
[----:B-1----:R-:W-:Y:S01]  /*01a0*/  IABS R8, R4 ;  /* 0x0000000400087213 */ /* 0x002fe20000000000 */
[----:B------:R-:W-:-:S02]  /*01b0*/  IMAD.MOV.U32 R48, RZ, RZ, RZ ;  /* 0x000000ffff307224 */ /* 0x000fc400078e00ff */
[----:B------:R-:W-:Y:S01]  /*01c0*/  IMAD.MOV.U32 R50, RZ, RZ, RZ ;  /* 0x000000ffff327224 */ /* 0x000fe200078e00ff */
[-C--:B------:R-:W-:Y:S01]  /*01d0*/  IABS R5, R85.reuse ;  /* 0x0000005500057213 */ /* 0x080fe20000000000 */
[----:B--2---:R-:W-:Y:S01]  /*01e0*/  IMAD.SHL.U32 R92, R90, 0x8, RZ ;  /* 0x000000085a5c7824 */ /* 0x004fe200078e00ff */
[----:B------:R-:W-:Y:S01]  /*01f0*/  IABS R9, R85 ;  /* 0x0000005500097213 */ /* 0x000fe20000000000 */
[----:B------:R-:W-:Y:S01]  /*0200*/  IMAD.U32 R23, RZ, RZ, UR6 ;  /* 0x00000006ff177e24 */ /* 0x000fe2000f8e00ff */
[----:B------:R-:W1:Y:S01]  /*0210*/  I2F.RP R0, R5 ;  /* 0x0000000500007306 */ /* 0x000e620000209400 */
[--C-:B------:R-:W-:Y:S01]  /*0220*/  SHF.R.U32.HI R83, RZ, 0x3, R90.reuse ;  /* 0x00000003ff537819 */ /* 0x100fe2000001165a */
[----:B------:R-:W-:Y:S01]  /*0230*/  IMAD.U32 R25, RZ, RZ, UR6 ;  /* 0x00000006ff197e24 */ /* 0x000fe2000f8e00ff */
[----:B------:R-:W-:Y:S01]  /*0240*/  LOP3.LUT R89, R92, 0x18, RZ, 0xc0, !PT ;  /* 0x000000185c597812 */ /* 0x000fe200078ec0ff */
[----:B------:R-:W-:Y:S01]  /*0250*/  IMAD.U32 R11, RZ, RZ, UR6 ;  /* 0x00000006ff0b7e24 */ /* 0x000fe2000f8e00ff */
[----:B------:R-:W-:Y:S01]  /*0260*/  SGXT.U32 R83, R83, 0x3 ;  /* 0x000000035353781a */ /* 0x000fe20000000000 */
[----:B------:R-:W-:Y:S01]  /*0270*/  IMAD.MOV.U32 R44, RZ, RZ, RZ ;  /* 0x000000ffff2c7224 */ /* 0x000fe200078e00ff */
[----:B------:R-:W-:Y:S01]  /*0280*/  SHF.R.U32.HI R93, RZ, 0x2, R90 ;  /* 0x00000002ff5d7819 */ /* 0x000fe2000001165a */
[----:B------:R-:W-:Y:S01]  /*0290*/  IMAD.MOV.U32 R46, RZ, RZ, RZ ;  /* 0x000000ffff2e7224 */ /* 0x000fe200078e00ff */
[C---:B------:R-:W-:Y:S01]  /*02a0*/  LOP3.LUT R87, R83.reuse, 0x10, RZ, 0xfc, !PT ;  /* 0x0000001053577812 */ /* 0x040fe200078efcff */
[----:B------:R-:W-:Y:S01]  /*02b0*/  IMAD.MOV.U32 R40, RZ, RZ, RZ ;  /* 0x000000ffff287224 */ /* 0x000fe200078e00ff */
[----:B------:R-:W-:Y:S01]  /*02c0*/  LOP3.LUT R88, R83, 0x8, RZ, 0xfc, !PT ;  /* 0x0000000853587812 */ /* 0x000fe200078efcff */
[----:B------:R-:W-:Y:S01]  /*02d0*/  IMAD.MOV.U32 R42, RZ, RZ, RZ ;  /* 0x000000ffff2a7224 */ /* 0x000fe200078e00ff */
[----:B------:R-:W-:Y:S01]  /*02e0*/  ISETP.GE.AND P3, PT, R87, c[0x0][0x17c], PT ;  /* 0x00005f0057007a0c */ /* 0x000fe20003f66270 */
[----:B------:R-:W-:Y:S01]  /*02f0*/  IMAD.MOV.U32 R36, RZ, RZ, RZ ;  /* 0x000000ffff247224 */ /* 0x000fe200078e00ff */
[----:B------:R-:W-:Y:S01]  /*0300*/  ISETP.GE.AND P5, PT, R88, c[0x0][0x17c], PT ;  /* 0x00005f0058007a0c */ /* 0x000fe20003fa6270 */
[----:B-1----:R-:W1:Y:S01]  /*0310*/  MUFU.RCP R0, R0 ;  /* 0x0000000000007308 */ /* 0x002e620000001000 */
[----:B------:R-:W-:Y:S01]  /*0320*/  LOP3.LUT R86, R83, 0x18, RZ, 0xfc, !PT ;  /* 0x0000001853567812 */ /* 0x000fe200078efcff */
[----:B------:R-:W-:Y:S01]  /*0330*/  IMAD.MOV.U32 R38, RZ, RZ, RZ ;  /* 0x000000ffff267224 */ /* 0x000fe200078e00ff */
[----:B------:R-:W-:-:S02]  /*0340*/  LOP3.LUT R26, R90, 0x10, RZ, 0xc0, !PT ;  /* 0x000000105a1a7812 */ /* 0x000fc400078ec0ff */
[----:B------:R-:W-:Y:S02]  /*0350*/  LOP3.LUT R93, R93, 0x8, RZ, 0xc0, !PT ;  /* 0x000000085d5d7812 */ /* 0x000fe400078ec0ff */
[----:B-1----:R-:W-:-:S04]  /*0360*/  IADD3 R2, R0, 0xffffffe, RZ ;  /* 0x0ffffffe00027810 */ /* 0x002fc80007ffe0ff */
[----:B------:R1:W2:Y:S02]  /*0370*/  F2I.FTZ.U32.TRUNC.NTZ R3, R2 ;  /* 0x0000000200037305 */ /* 0x0002a4000021f000 */
[----:B-1----:R-:W-:Y:S02]  /*0380*/  IMAD.MOV.U32 R2, RZ, RZ, RZ ;  /* 0x000000ffff027224 */ /* 0x002fe400078e00ff */
[----:B--2---:R-:W-:-:S04]  /*0390*/  IMAD.MOV R6, RZ, RZ, -R3 ;  /* 0x000000ffff067224 */ /* 0x004fc800078e0a03 */
[----:B------:R-:W-:Y:S02]  /*03a0*/  IMAD R7, R6, R5, RZ ;  /* 0x0000000506077224 */ /* 0x000fe400078e02ff */
[----:B------:R-:W-:Y:S02]  /*03b0*/  IMAD.MOV.U32 R6, RZ, RZ, R8 ;  /* 0x000000ffff067224 */ /* 0x000fe400078e0008 */
[----:B------:R-:W-:-:S04]  /*03c0*/  IMAD.HI.U32 R3, R3, R7, R2 ;  /* 0x0000000703037227 */ /* 0x000fc800078e0002 */
[----:B------:R-:W-:Y:S01]  /*03d0*/  IMAD.MOV R7, RZ, RZ, -R9 ;  /* 0x000000ffff077224 */ /* 0x000fe200078e0a09 */
[----:B------:R-:W-:Y:S01]  /*03e0*/  IABS R9, c[0x0][0x178] ;  /* 0x00005e0000097a13 */ /* 0x000fe20000000000 */
[----:B------:R-:W-:-:S04]  /*03f0*/  IMAD.HI.U32 R82, R3, R6, RZ ;  /* 0x0000000603527227 */ /* 0x000fc800078e00ff */
[----:B------:R-:W-:-:S05]  /*0400*/  IMAD R0, R82, R7, R6 ;  /* 0x0000000752007224 */ /* 0x000fca00078e0206 */
[----:B------:R-:W-:-:S13]  /*0410*/  ISETP.GT.U32.AND P1, PT, R5, R0, PT ;  /* 0x000000000500720c */ /* 0x000fda0003f24070 */
[----:B------:R-:W-:Y:S01]  /*0420*/  @!P1 IMAD.IADD R0, R0, 0x1, -R5 ;  /* 0x0000000100009824 */ /* 0x000fe200078e0a05 */
[----:B------:R-:W-:Y:S02]  /*0430*/  @!P1 IADD3 R82, R82, 0x1, RZ ;  /* 0x0000000152529810 */ /* 0x000fe40007ffe0ff */
[----:B------:R-:W-:Y:S02]  /*0440*/  ISETP.NE.AND P1, PT, R85, RZ, PT ;  /* 0x000000ff5500720c */ /* 0x000fe40003f25270 */
[----:B------:R-:W-:Y:S02]  /*0450*/  ISETP.GE.U32.AND P0, PT, R0, R5, PT ;  /* 0x000000050000720c */ /* 0x000fe40003f06070 */
[----:B------:R-:W-:-:S04]  /*0460*/  LOP3.LUT R0, R4, R85, RZ, 0x3c, !PT ;  /* 0x0000005504007212 */ /* 0x000fc800078e3cff */
[----:B------:R-:W-:-:S07]  /*0470*/  ISETP.GE.AND P2, PT, R0, RZ, PT ;  /* 0x000000ff0000720c */ /* 0x000fce0003f46270 */
[----:B------:R-:W-:-:S06]  /*0480*/  @P0 IADD3 R82, R82, 0x1, RZ ;  /* 0x0000000152520810 */ /* 0x000fcc0007ffe0ff */
[----:B------:R-:W-:Y:S01]  /*0490*/  @!P2 IMAD.MOV R82, RZ, RZ, -R82 ;  /* 0x000000ffff52a224 */ /* 0x000fe200078e0a52 */
[----:B------:R-:W-:-:S05]  /*04a0*/  @!P1 LOP3.LUT R82, RZ, R85, RZ, 0x33, !PT ;  /* 0x00000055ff529212 */ /* 0x000fca00078e33ff */
[----:B------:R-:W-:Y:S02]  /*04b0*/  IMAD R81, R82, R81, 0x1 ;  /* 0x0000000152517424 */ /* 0x000fe400078e0251 */
[----:B------:R-:W-:-:S03]  /*04c0*/  IMAD.MOV R5, RZ, RZ, -R82 ;  /* 0x000000ffff057224 */ /* 0x000fc600078e0a52 */
[----:B------:R-:W-:Y:S01]  /*04d0*/  IMNMX R81, R81, 0x8, PT ;  /* 0x0000000851517817 */ /* 0x000fe20003800200 */
[----:B------:R-:W-:-:S03]  /*04e0*/  IMAD R85, R85, R5, R4 ;  /* 0x0000000555557224 */ /* 0x000fc600078e0204 */
[-C--:B------:R-:W-:Y:S02]  /*04f0*/  IABS R7, R81.reuse ;  /* 0x0000005100077213 */ /* 0x080fe40000000000 */
[----:B------:R-:W-:Y:S02]  /*0500*/  IABS R4, R81 ;  /* 0x0000005100047213 */ /* 0x000fe40000000000 */
[----:B------:R-:W1:Y:S08]  /*0510*/  I2F.RP R0, R7 ;  /* 0x0000000700007306 */ /* 0x000e700000209400 */
[----:B-1----:R-:W1:Y:S02]  /*0520*/  MUFU.RCP R0, R0 ;  /* 0x0000000000007308 */ /* 0x002e640000001000 */
[----:B-1----:R-:W-:-:S02]  /*0530*/  IADD3 R2, R0, 0xffffffe, RZ ;  /* 0x0ffffffe00027810 */ /* 0x002fc40007ffe0ff */
[----:B------:R-:W-:-:S04]  /*0540*/  IABS R0, R85 ;  /* 0x0000005500007213 */ /* 0x000fc80000000000 */
[----:B------:R1:W2:Y:S02]  /*0550*/  F2I.FTZ.U32.TRUNC.NTZ R3, R2 ;  /* 0x0000000200037305 */ /* 0x0002a4000021f000 */
[----:B-1----:R-:W-:Y:S02]  /*0560*/  IMAD.MOV.U32 R2, RZ, RZ, RZ ;  /* 0x000000ffff027224 */ /* 0x002fe400078e00ff */
[----:B--2---:R-:W-:-:S04]  /*0570*/  IMAD.MOV R6, RZ, RZ, -R3 ;  /* 0x000000ffff067224 */ /* 0x004fc800078e0a03 */
[----:B------:R-:W-:-:S04]  /*0580*/  IMAD R5, R6, R7, RZ ;  /* 0x0000000706057224 */ /* 0x000fc800078e02ff */
[----:B------:R-:W-:-:S04]  /*0590*/  IMAD.HI.U32 R3, R3, R5, R2 ;  /* 0x0000000503037227 */ /* 0x000fc800078e0002 */
[----:B------:R-:W-:Y:S02]  /*05a0*/  IMAD.MOV R5, RZ, RZ, -R4 ;  /* 0x000000ffff057224 */ /* 0x000fe400078e0a04 */
[----:B------:R-:W1:Y:S01]  /*05b0*/  I2F.RP R4, R9 ;  /* 0x0000000900047306 */ /* 0x000e620000209400 */
[----:B------:R-:W-:-:S04]  /*05c0*/  IMAD.HI.U32 R84, R3, R0, RZ ;  /* 0x0000000003547227 */ /* 0x000fc800078e00ff */
[----:B------:R-:W-:Y:S01]  /*05d0*/  IMAD R0, R84, R5, R0 ;  /* 0x0000000554007224 */ /* 0x000fe200078e0200 */
[----:B------:R-:W-:-:S04]  /*05e0*/  LOP3.LUT R5, R92, 0x38, RZ, 0xc0, !PT ;  /* 0x000000385c057812 */ /* 0x000fc800078ec0ff */
[----:B------:R-:W-:Y:S01]  /*05f0*/  ISETP.GT.U32.AND P1, PT, R7, R0, PT ;  /* 0x000000000700720c */ /* 0x000fe20003f24070 */
[----:B-1----:R-:W1:-:S12]  /*0600*/  MUFU.RCP R4, R4 ;  /* 0x0000000400047308 */ /* 0x002e580000001000 */
[----:B------:R-:W-:Y:S01]  /*0610*/  @!P1 IMAD.IADD R0, R0, 0x1, -R7 ;  /* 0x0000000100009824 */ /* 0x000fe200078e0a07 */
[----:B------:R-:W-:Y:S02]  /*0620*/  @!P1 IADD3 R84, R84, 0x1, RZ ;  /* 0x0000000154549810 */ /* 0x000fe40007ffe0ff */
[----:B------:R-:W-:Y:S02]  /*0630*/  ISETP.NE.AND P1, PT, R81, RZ, PT ;  /* 0x000000ff5100720c */ /* 0x000fe40003f25270 */
[----:B------:R-:W-:Y:S01]  /*0640*/  ISETP.GE.U32.AND P0, PT, R0, R7, PT ;  /* 0x000000070000720c */ /* 0x000fe20003f06070 */
[----:B------:R-:W-:Y:S01]  /*0650*/  IMAD.MOV.U32 R7, RZ, RZ, c[0x0][0x184] ;  /* 0x00006100ff077624 */ /* 0x000fe200078e00ff */
[----:B------:R-:W-:Y:S02]  /*0660*/  LOP3.LUT R0, R85, R81, RZ, 0x3c, !PT ;  /* 0x0000005155007212 */ /* 0x000fe400078e3cff */
[----:B-1----:R-:W-:Y:S02]  /*0670*/  IADD3 R2, R4, 0xffffffe, RZ ;  /* 0x0ffffffe04027810 */ /* 0x002fe40007ffe0ff */
[----:B------:R-:W-:-:S02]  /*0680*/  ISETP.GE.AND P2, PT, R0, RZ, PT ;  /* 0x000000ff0000720c */ /* 0x000fc40003f46270 */
[----:B------:R1:W2:Y:S05]  /*0690*/  F2I.FTZ.U32.TRUNC.NTZ R3, R2 ;  /* 0x0000000200037305 */ /* 0x0002aa000021f000 */
[----:B------:R-:W-:Y:S01]  /*06a0*/  @P0 IADD3 R84, R84, 0x1, RZ ;  /* 0x0000000154540810 */ /* 0x000fe20007ffe0ff */
[----:B-1----:R-:W-:-:S05]  /*06b0*/  IMAD.MOV.U32 R2, RZ, RZ, RZ ;  /* 0x000000ffff027224 */ /* 0x002fca00078e00ff */
[----:B------:R-:W-:Y:S01]  /*06c0*/  @!P2 IMAD.MOV R84, RZ, RZ, -R84 ;  /* 0x000000ffff54a224 */ /* 0x000fe200078e0a54 */
[----:B------:R-:W-:Y:S02]  /*06d0*/  @!P1 LOP3.LUT R84, RZ, R81, RZ, 0x33, !PT ;  /* 0x00000051ff549212 */ /* 0x000fe400078e33ff */
[----:B------:R-:W-:Y:S01]  /*06e0*/  ISETP.GE.AND P2, PT, R83, c[0x0][0x17c], PT ;  /* 0x00005f0053007a0c */ /* 0x000fe20003f46270 */
[----:B--2---:R-:W-:Y:S02]  /*06f0*/  IMAD.MOV R0, RZ, RZ, -R3 ;  /* 0x000000ffff007224 */ /* 0x004fe400078e0a03 */
[----:B------:R-:W-:Y:S02]  /*0700*/  IMAD R80, R84, 0x40, R5 ;  /* 0x0000004054507824 */ /* 0x000fe400078e0205 */
[----:B------:R-:W-:-:S03]  /*0710*/  IMAD R5, R0, R9, RZ ;  /* 0x0000000900057224 */ /* 0x000fc600078e02ff */
[----:B------:R-:W-:Y:S01]  /*0720*/  IABS R0, R80 ;  /* 0x0000005000007213 */ /* 0x000fe20000000000 */
[----:B------:R-:W-:-:S06]  /*0730*/  IMAD.HI.U32 R2, R3, R5, R2 ;  /* 0x0000000503027227 */ /* 0x000fcc00078e0002 */
[----:B------:R-:W-:-:S04]  /*0740*/  IMAD.HI.U32 R2, R2, R0, RZ ;  /* 0x0000000002027227 */ /* 0x000fc800078e00ff */
[----:B------:R-:W-:-:S04]  /*0750*/  IMAD.MOV R2, RZ, RZ, -R2 ;  /* 0x000000ffff027224 */ /* 0x000fc800078e0a02 */
[C---:B------:R-:W-:Y:S02]  /*0760*/  IMAD R0, R9.reuse, R2, R0 ;  /* 0x0000000209007224 */ /* 0x040fe400078e0200 */
[----:B------:R-:W-:Y:S01]  /*0770*/  IMAD.U32 R2, RZ, RZ, UR4 ;  /* 0x00000004ff027e24 */ /* 0x000fe2000f8e00ff */
[----:B------:R-:W-:Y:S02]  /*0780*/  UIADD3 UR4, UR8, -0x20, URZ ;  /* 0xffffffe008047890 */ /* 0x000fe4000fffe03f */
[----:B------:R-:W-:Y:S02]  /*0790*/  ISETP.GT.U32.AND P0, PT, R9, R0, PT ;  /* 0x000000000900720c */ /* 0x000fe40003f04070 */
[----:B------:R-:W-:Y:S02]  /*07a0*/  SEL R4, R2, RZ, !P2 ;  /* 0x000000ff02047207 */ /* 0x000fe40005000000 */
[----:B------:R-:W-:Y:S02]  /*07b0*/  ISETP.GE.AND P2, PT, R80, RZ, PT ;  /* 0x000000ff5000720c */ /* 0x000fe40003f46270 */
[----:B------:R-:W-:-:S02]  /*07c0*/  SEL R5, R2, RZ, !P3 ;  /* 0x000000ff02057207 */ /* 0x000fc40005800000 */
[----:B------:R-:W-:Y:S01]  /*07d0*/  PLOP3.LUT P3, PT, PT, PT, UP0, 0x80, 0x0 ;  /* 0x000000000000781c */ /* 0x000fe20003f6f008 */
[----:B------:R-:W-:Y:S01]  /*07e0*/  UISETP.GT.AND UP0, UPT, UR5, 0x5f, UPT ;  /* 0x0000005f0500788c */ /* 0x000fe2000bf04270 */
[----:B------:R-:W-:Y:S02]  /*07f0*/  ISETP.NE.U32.AND P6, PT, R4, RZ, PT ;  /* 0x000000ff0400720c */ /* 0x000fe40003fc5070 */
[----:B------:R-:W-:Y:S01]  /*0800*/  SEL R4, R2, RZ, !P5 ;  /* 0x000000ff02047207 */ /* 0x000fe20006800000 */
[----:B------:R-:W-:Y:S01]  /*0810*/  @!P0 IMAD.IADD R0, R0, 0x1, -R9 ;  /* 0x0000000100008824 */ /* 0x000fe200078e0a09 */
[----:B------:R-:W-:Y:S02]  /*0820*/  ISETP.GE.AND P0, PT, R89, c[0x0][0x17c], PT ;  /* 0x00005f0059007a0c */ /* 0x000fe40003f06270 */
[----:B------:R-:W-:Y:S02]  /*0830*/  ISETP.GE.AND P5, PT, R86, c[0x0][0x17c], PT ;  /* 0x00005f0056007a0c */ /* 0x000fe40003fa6270 */
[----:B------:R-:W-:-:S02]  /*0840*/  ISETP.GT.U32.AND P1, PT, R9, R0, PT ;  /* 0x000000000900720c */ /* 0x000fc40003f24070 */
[C---:B------:R-:W-:Y:S02]  /*0850*/  SEL R3, R2.reuse, RZ, !P0 ;  /* 0x000000ff02037207 */ /* 0x040fe40004000000 */
[----:B------:R-:W-:Y:S02]  /*0860*/  SEL R2, R2, RZ, !P5 ;  /* 0x000000ff02027207 */ /* 0x000fe40006800000 */
[----:B------:R-:W-:Y:S02]  /*0870*/  ISETP.NE.U32.AND P0, PT, R3, RZ, PT ;  /* 0x000000ff0300720c */ /* 0x000fe40003f05070 */
[----:B------:R-:W-:-:S05]  /*0880*/  ISETP.NE.U32.AND P5, PT, R5, RZ, PT ;  /* 0x000000ff0500720c */ /* 0x000fca0003fa5070 */
[----:B------:R-:W-:Y:S01]  /*0890*/  @!P1 IMAD.IADD R0, R0, 0x1, -R9 ;  /* 0x0000000100009824 */ /* 0x000fe200078e0a09 */
[----:B------:R-:W-:Y:S01]  /*08a0*/  ISETP.GE.AND P1, PT, R89, UR4, PT ;  /* 0x0000000459007c0c */ /* 0x000fe2000bf26270 */
[----:B------:R-:W-:Y:S02]  /*08b0*/  IMAD.U32 R9, RZ, RZ, UR6 ;  /* 0x00000006ff097e24 */ /* 0x000fe4000f8e00ff */
[----:B------:R-:W-:Y:S01]  /*08c0*/  @!P2 IMAD.MOV R0, RZ, RZ, -R0 ;  /* 0x000000ffff00a224 */ /* 0x000fe200078e0a00 */
[----:B------:R-:W-:Y:S02]  /*08d0*/  SEL R3, RZ, 0x10, P1 ;  /* 0x00000010ff037807 */ /* 0x000fe40000800000 */
[----:B------:R-:W-:Y:S02]  /*08e0*/  @!P4 LOP3.LUT R0, RZ, c[0x0][0x178], RZ, 0x33, !PT ;  /* 0x00005e00ff00ca12 */ /* 0x000fe400078e33ff */
[----:B------:R-:W-:Y:S02]  /*08f0*/  SEL R3, R3, RZ, P3 ;  /* 0x000000ff03037207 */ /* 0x000fe40001800000 */
[----:B------:R-:W-:Y:S01]  /*0900*/  ISETP.NE.U32.AND P2, PT, R2, RZ, PT ;  /* 0x000000ff0200720c */ /* 0x000fe20003f45070 */
[----:B------:R-:W-:Y:S01]  /*0910*/  IMAD R6, R83, c[0x0][0x184], R0 ;  /* 0x0000610053067a24 */ /* 0x000fe200078e0200 */
[----:B------:R-:W-:-:S02]  /*0920*/  ISETP.NE.U32.AND P4, PT, R3, RZ, PT ;  /* 0x000000ff0300720c */ /* 0x000fc40003f85070 */
[C---:B------:R-:W-:Y:S01]  /*0930*/  LOP3.LUT R3, R92.reuse, 0x18, R90, 0x48, !PT ;  /* 0x000000185c037812 */ /* 0x040fe200078e485a */
[----:B------:R-:W-:Y:S01]  /*0940*/  IMAD R8, R7, 0x8, R6 ;  /* 0x0000000807087824 */ /* 0x000fe200078e0206 */
[----:B------:R-:W-:Y:S01]  /*0950*/  LOP3.LUT R2, R92, 0x38, R90, 0x48, !PT ;  /* 0x000000385c027812 */ /* 0x000fe200078e485a */
[-C--:B------:R-:W-:Y:S01]  /*0960*/  IMAD.WIDE R14, R6, R91.reuse, c[0x0][0x168] ;  /* 0x00005a00060e7625 */ /* 0x080fe200078e025b */
[----:B------:R-:W-:Y:S02]  /*0970*/  LOP3.LUT R3, R3, 0x1e0, R92, 0xf8, !PT ;  /* 0x000001e003037812 */ /* 0x000fe400078ef85c */
[----:B------:R-:W-:Y:S01]  /*0980*/  ISETP.NE.U32.AND P1, PT, R4, RZ, PT ;  /* 0x000000ff0400720c */ /* 0x000fe20003f25070 */
[----:B------:R-:W-:Y:S02]  /*0990*/  IMAD R10, R7, 0x8, R8 ;  /* 0x00000008070a7824 */ /* 0x000fe400078e0208 */
[----:B------:R-:W-:Y:S02]  /*09a0*/  IMAD R2, R83, 0x40, R2 ;  /* 0x0000004053027824 */ /* 0x000fe400078e0202 */
[----:B------:R-:W-:-:S04]  /*09b0*/  IMAD.WIDE.U32 R4, R89, R91, c[0x0][0x160] ;  /* 0x0000580059047625 */ /* 0x000fc800078e005b */
[----:B------:R-:W-:Y:S02]  /*09c0*/  IMAD.SHL.U32 R64, R3, 0x2, RZ ;  /* 0x0000000203407824 */ /* 0x000fe400078e00ff */
[----:B------:R-:W-:Y:S02]  /*09d0*/  IMAD R12, R7, 0x8, R10 ;  /* 0x00000008070c7824 */ /* 0x000fe400078e020a */
[----:B------:R-:W-:Y:S01]  /*09e0*/  IMAD.SHL.U32 R3, R2, 0x2, RZ ;  /* 0x0000000202037824 */ /* 0x000fe200078e00ff */
[----:B------:R1:W-:Y:S01]  /*09f0*/  LDGSTS.E.BYPASS.128 [R64+0x4000], [R4.64], P0 ;  /* 0x0400000004407fae */ /* 0x0003e20008101c50 */
[----:B------:R-:W-:-:S03]  /*0a00*/  IMAD.WIDE R16, R8, R91, c[0x0][0x168] ;  /* 0x00005a0008107625 */ /* 0x000fc600078e025b */
[----:B------:R1:W-:Y:S01]  /*0a10*/  LDGSTS.E.BYPASS.128 [R64+0x4400], [R4.64], P0 ;  /* 0x0440000004407fae */ /* 0x0003e20008101c50 */
[-C--:B------:R-:W-:Y:S01]  /*0a20*/  IMAD.WIDE R18, R10, R91.reuse, c[0x0][0x168] ;  /* 0x00005a000a127625 */ /* 0x080fe200078e025b */
[----:B------:R-:W-:Y:S02]  /*0a30*/  ISETP.GE.AND P0, PT, R83, UR4, PT ;  /* 0x0000000453007c0c */ /* 0x000fe4000bf06270 */
[----:B------:R-:W0:Y:S01]  /*0a40*/  LDGDEPBAR ;  /* 0x00000000000079af */ /* 0x000e220000000000 */
[----:B------:R-:W-:Y:S01]  /*0a50*/  IMAD.WIDE R20, R12, R91, c[0x0][0x168] ;  /* 0x00005a000c147625 */ /* 0x000fe200078e025b */
[----:B------:R-:W-:Y:S02]  /*0a60*/  SEL R0, RZ, 0x10, P0 ;  /* 0x00000010ff007807 */ /* 0x000fe40000000000 */
[----:B------:R2:W-:Y:S01]  /*0a70*/  LDGSTS.E.BYPASS.128 [R3], [R14.64], P6 ;  /* 0x000000000e037fae */ /* 0x0005e2000b101c50 */
[----:B------:R-:W-:Y:S01]  /*0a80*/  ISETP.GE.AND P6, PT, R89, UR7, PT ;  /* 0x0000000759007c0c */ /* 0x000fe2000bfc6270 */
[----:B------:R-:W-:Y:S01]  /*0a90*/  IMAD.WIDE R22, R23, 0x2, R14 ;  /* 0x0000000217167825 */ /* 0x000fe200078e020e */
[----:B------:R-:W-:Y:S01]  /*0aa0*/  PLOP3.LUT P0, PT, PT, PT, UP0, 0x80, 0x0 ;  /* 0x000000000000781c */ /* 0x000fe20003f0f008 */
[----:B------:R3:W-:Y:S01]  /*0ab0*/  LDGSTS.E.BYPASS.128 [R3+0x400], [R16.64], P1 ;  /* 0x0040000010037fae */ /* 0x0007e20008901c50 */
[----:B------:R-:W-:Y:S01]  /*0ac0*/  SEL R2, RZ, 0x10, P6 ;  /* 0x00000010ff027807 */ /* 0x000fe20003000000 */
[----:B------:R-:W-:Y:S01]  /*0ad0*/  IMAD.WIDE R24, R25, 0x2, R16 ;  /* 0x0000000219187825 */ /* 0x000fe200078e0210 */
[----:B------:R-:W-:Y:S01]  /*0ae0*/  SEL R0, R0, RZ, P3 ;  /* 0x000000ff00007207 */ /* 0x000fe20001800000 */
[----:B------:R4:W-:Y:S01]  /*0af0*/  LDGSTS.E.BYPASS.128 [R3+0x800], [R18.64], P5 ;  /* 0x0080000012037fae */ /* 0x0009e2000a901c50 */
[----:B------:R-:W-:Y:S01]  /*0b00*/  ISETP.GE.AND P1, PT, R88, UR4, PT ;  /* 0x0000000458007c0c */ /* 0x000fe2000bf26270 */
[----:B------:R-:W-:Y:S01]  /*0b10*/  UISETP.GT.AND UP0, UPT, UR5, 0x7f, UPT ;  /* 0x0000007f0500788c */ /* 0x000fe2000bf04270 */
[----:B------:R-:W-:Y:S01]  /*0b20*/  SEL R2, R2, RZ, P0 ;  /* 0x000000ff02027207 */ /* 0x000fe20000000000 */
[----:B------:R5:W-:Y:S01]  /*0b30*/  LDGSTS.E.BYPASS.128 [R3+0xc00], [R20.64], P2 ;  /* 0x00c0000014037fae */ /* 0x000be20009101c50 */
[----:B------:R-:W-:Y:S01]  /*0b40*/  ISETP.GE.AND P5, PT, R83, UR7, PT ;  /* 0x0000000753007c0c */ /* 0x000fe2000bfa6270 */
[----:B--2---:R-:W-:Y:S01]  /*0b50*/  IMAD.U32 R15, RZ, RZ, UR6 ;  /* 0x00000006ff0f7e24 */ /* 0x004fe2000f8e00ff */
[----:B------:R-:W-:Y:S01]  /*0b60*/  ISETP.NE.U32.AND P6, PT, R0, RZ, PT ;  /* 0x000000ff0000720c */ /* 0x000fe20003fc5070 */
[----:B------:R-:W0:Y:S01]  /*0b70*/  LDGDEPBAR ;  /* 0x00000000000079af */ /* 0x000e220000000000 */
[----:B------:R-:W-:Y:S01]  /*0b80*/  SEL R0, RZ, 0x10, P1 ;  /* 0x00000010ff007807 */ /* 0x000fe20000800000 */
[----:B---3--:R-:W-:-:S02]  /*0b90*/  IMAD.U32 R17, RZ, RZ, UR6 ;  /* 0x00000006ff117e24 */ /* 0x008fc4000f8e00ff */
[----:B------:R-:W-:Y:S01]  /*0ba0*/  BAR.SYNC.DEFER_BLOCKING 0x0 ;  /* 0x0000000000007b1d */ /* 0x000fe20000010000 */
[----:B------:R-:W-:Y:S01]  /*0bb0*/  ISETP.NE.U32.AND P1, PT, R2, RZ, PT ;  /* 0x000000ff0200720c */ /* 0x000fe20003f25070 */
[----:B------:R-:W-:Y:S01]  /*0bc0*/  IMAD.WIDE R14, R15, 0x2, R18 ;  /* 0x000000020f0e7825 */ /* 0x000fe200078e0212 */
[----:B------:R-:W-:Y:S02]  /*0bd0*/  SEL R2, RZ, 0x10, P5 ;  /* 0x00000010ff027807 */ /* 0x000fe40002800000 */
[----:B------:R-:W-:Y:S01]  /*0be0*/  ISETP.GE.AND P2, PT, R87, UR4, PT ;  /* 0x0000000457007c0c */ /* 0x000fe2000bf46270 */
[----:B------:R-:W-:Y:S01]  /*0bf0*/  IMAD.WIDE R16, R17, 0x2, R20 ;  /* 0x0000000211107825 */ /* 0x000fe200078e0214 */
[----:B------:R-:W-:Y:S02]  /*0c00*/  SEL R7, R2, RZ, P0 ;  /* 0x000000ff02077207 */ /* 0x000fe40000000000 */
[----:B------:R-:W-:Y:S01]  /*0c10*/  ISETP.GE.AND P5, PT, R86, UR4, PT ;  /* 0x0000000456007c0c */ /* 0x000fe2000bfa6270 */
[----:B------:R-:W-:Y:S01]  /*0c20*/  UIADD3 UR4, UR8, -0x60, URZ ;  /* 0xffffffa008047890 */ /* 0x000fe2000fffe03f */
[----:B------:R-:W-:Y:S01]  /*0c30*/  SEL R2, RZ, 0x10, P2 ;  /* 0x00000010ff027807 */ /* 0x000fe20001000000 */
[----:B----4-:R-:W-:Y:S01]  /*0c40*/  IMAD.U32 R19, RZ, RZ, UR6 ;  /* 0x00000006ff137e24 */ /* 0x010fe2000f8e00ff */
[----:B------:R-:W-:Y:S01]  /*0c50*/  ISETP.NE.U32.AND P2, PT, R7, RZ, PT ;  /* 0x000000ff0700720c */ /* 0x000fe20003f45070 */
[----:B-----5:R-:W-:Y:S01]  /*0c60*/  IMAD.U32 R21, RZ, RZ, UR6 ;  /* 0x00000006ff157e24 */ /* 0x020fe2000f8e00ff */
[----:B------:R-:W-:-:S02]  /*0c70*/  SEL R7, RZ, 0x10, P5 ;  /* 0x00000010ff077807 */ /* 0x000fc40002800000 */
[----:B------:R-:W-:Y:S02]  /*0c80*/  SEL R0, R0, RZ, P3 ;  /* 0x000000ff00007207 */ /* 0x000fe40001800000 */
[----:B------:R-:W-:Y:S02]  /*0c90*/  SEL R2, R2, RZ, P3 ;  /* 0x000000ff02027207 */ /* 0x000fe40001800000 */
[----:B------:R-:W-:Y:S02]  /*0ca0*/  SEL R7, R7, RZ, P3 ;  /* 0x000000ff07077207 */ /* 0x000fe40001800000 */
[----:B------:R-:W-:Y:S01]  /*0cb0*/  ISETP.NE.U32.AND P5, PT, R0, RZ, PT ;  /* 0x000000ff0000720c */ /* 0x000fe20003fa5070 */
[----:B------:R-:W-:Y:S01]  /*0cc0*/  @!PT LDS RZ, [RZ] ;  /* 0x00000000fffff984 */ /* 0x000fe20000000800 */
[----:B------:R-:W-:Y:S01]  /*0cd0*/  @!PT LDS RZ, [RZ] ;  /* 0x00000000fffff984 */ /* 0x000fe20000000800 */
[----:B------:R-:W-:Y:S01]  /*0ce0*/  @!PT LDS RZ, [RZ] ;  /* 0x00000000fffff984 */ /* 0x000fe20000000800 */
[----:B------:R1:W-:Y:S01]  /*0cf0*/  LDGSTS.E.BYPASS.128 [R64+0x4800], [R4.64+0x40], P4 ;  /* 0x0480004004407fae */ /* 0x0003e2000a101c50 */
[----:B------:R-:W-:-:S03]  /*0d00*/  ISETP.NE.U32.AND P3, PT, R2, RZ, PT ;  /* 0x000000ff0200720c */ /* 0x000fc60003f65070 */
[----:B------:R1:W-:Y:S01]  /*0d10*/  LDGSTS.E.BYPASS.128 [R64+0x4c00], [R4.64+0x40], P4 ;  /* 0x04c0004004407fae */ /* 0x0003e2000a101c50 */
[----:B------:R-:W-:Y:S01]  /*0d20*/  ISETP.NE.U32.AND P4, PT, R7, RZ, PT ;  /* 0x000000ff0700720c */ /* 0x000fe20003f85070 */
[----:B------:R-:W-:Y:S02]  /*0d30*/  IMAD.U32 R7, RZ, RZ, UR6 ;  /* 0x00000006ff077e24 */ /* 0x000fe4000f8e00ff */
[----:B------:R-:W0:Y:S04]  /*0d40*/  LDGDEPBAR ;  /* 0x00000000000079af */ /* 0x000e280000000000 */
[----:B------:R2:W-:Y:S01]  /*0d50*/  LDGSTS.E.BYPASS.128 [R3+0x1000], [R22.64], P6 ;  /* 0x0100000016037fae */ /* 0x0005e2000b101c50 */
[----:B------:R-:W-:-:S03]  /*0d60*/  ISETP.GE.AND P6, PT, R89, UR4, PT ;  /* 0x0000000459007c0c */ /* 0x000fc6000bfc6270 */
[----:B------:R3:W-:Y:S01]  /*0d70*/  LDGSTS.E.BYPASS.128 [R3+0x1400], [R24.64], P5 ;  /* 0x0140000018037fae */ /* 0x0007e2000a901c50 */
[----:B------:R-:W-:Y:S02]  /*0d80*/  SEL R0, RZ, 0x10, P6 ;  /* 0x00000010ff007807 */ /* 0x000fe40003000000 */
[----:B------:R-:W-:Y:S01]  /*0d90*/  ISETP.GE.AND P5, PT, R83, UR4, PT ;  /* 0x0000000453007c0c */ /* 0x000fe2000bfa6270 */
[----:B------:R4:W-:Y:S01]  /*0da0*/  LDGSTS.E.BYPASS.128 [R3+0x1800], [R14.64], P3 ;  /* 0x018000000e037fae */ /* 0x0009e20009901c50 */
[----:B------:R-:W-:Y:S01]  /*0db0*/  PLOP3.LUT P6, PT, PT, PT, UP0, 0x80, 0x0 ;  /* 0x000000000000781c */ /* 0x000fe20003fcf008 */
[----:B------:R-:W-:Y:S01]  /*0dc0*/  UISETP.GE.AND UP0, UPT, UR5, 0x20, UPT ;  /* 0x000000200500788c */ /* 0x000fe2000bf06270 */
[----:B------:R-:W-:Y:S01]  /*0dd0*/  SEL R2, RZ, 0x10, P5 ;  /* 0x00000010ff027807 */ /* 0x000fe20002800000 */
[----:B------:R5:W-:Y:S01]  /*0de0*/  LDGSTS.E.BYPASS.128 [R3+0x1c00], [R16.64], P4 ;  /* 0x01c0000010037fae */ /* 0x000be2000a101c50 */
[----:B------:R-:W-:Y:S01]  /*0df0*/  SEL R0, R0, RZ, P6 ;  /* 0x000000ff00007207 */ /* 0x000fe20003000000 */
[----:B--2---:R-:W-:Y:S01]  /*0e00*/  IMAD.WIDE R22, R7, 0x2, R22 ;  /* 0x0000000207167825 */ /* 0x004fe200078e0216 */
[----:B------:R-:W-:Y:S01]  /*0e10*/  ISETP.GE.AND P5, PT, R88, UR7, PT ;  /* 0x0000000758007c0c */ /* 0x000fe2000bfa6270 */
[----:B------:R-:W0:Y:S04]  /*0e20*/  LDGDEPBAR ;  /* 0x00000000000079af */ /* 0x000e280000000000 */
[----:B------:R-:W-:Y:S01]  /*0e30*/  BAR.SYNC.DEFER_BLOCKING 0x0 ;  /* 0x0000000000007b1d */ /* 0x000fe20000010000 */
[----:B------:R-:W-:Y:S01]  /*0e40*/  ISETP.NE.U32.AND P3, PT, R0, RZ, PT ;  /* 0x000000ff0000720c */ /* 0x000fe20003f65070 */
[----:B---3--:R-:W-:Y:S01]  /*0e50*/  IMAD.WIDE R24, R9, 0x2, R24 ;  /* 0x0000000209187825 */ /* 0x008fe200078e0218 */
[----:B------:R-:W-:-:S02]  /*0e60*/  SEL R0, RZ, 0x10, P5 ;  /* 0x00000010ff007807 */ /* 0x000fc40002800000 */
[----:B------:R-:W-:Y:S01]  /*0e70*/  SEL R2, R2, RZ, P6 ;  /* 0x000000ff02027207 */ /* 0x000fe20003000000 */
[----:B----4-:R-:W-:Y:S01]  /*0e80*/  IMAD.WIDE R14, R9, 0x2, R14 ;  /* 0x00000002090e7825 */ /* 0x010fe200078e020e */
[----:B------:R-:W-:Y:S02]  /*0e90*/  ISETP.GE.AND P5, PT, R87, UR7, PT ;  /* 0x0000000757007c0c */ /* 0x000fe4000bfa6270 */
[----:B------:R-:W-:Y:S02]  /*0ea0*/  SEL R0, R0, RZ, P0 ;  /* 0x000000ff00007207 */ /* 0x000fe40000000000 */
[----:B------:R-:W-:Y:S01]  /*0eb0*/  ISETP.NE.U32.AND P4, PT, R2, RZ, PT ;  /* 0x000000ff0200720c */ /* 0x000fe20003f85070 */
[----:B------:R-:W-:Y:S01]  /*0ec0*/  IMAD.WIDE R18, R19, 0x2, R14 ;  /* 0x0000000213127825 */ /* 0x000fe200078e020e */
[----:B------:R-:W-:Y:S02]  /*0ed0*/  SEL R2, RZ, 0x10, P5 ;  /* 0x00000010ff027807 */ /* 0x000fe40002800000 */
[----:B------:R-:W-:-:S02]  /*0ee0*/  ISETP.NE.U32.AND P5, PT, R0, RZ, PT ;  /* 0x000000ff0000720c */ /* 0x000fc40003fa5070 */
[----:B------:R-:W-:Y:S01]  /*0ef0*/  SEL R2, R2, RZ, P0 ;  /* 0x000000ff02027207 */ /* 0x000fe20000000000 */
[----:B------:R-:W-:Y:S01]  /*0f00*/  @!PT LDS RZ, [RZ] ;  /* 0x00000000fffff984 */ /* 0x000fe20000000800 */
[----:B------:R-:W-:Y:S01]  /*0f10*/  @!PT LDS RZ, [RZ] ;  /* 0x00000000fffff984 */ /* 0x000fe20000000800 */
[----:B------:R-:W-:Y:S01]  /*0f20*/  @!PT LDS RZ, [RZ] ;  /* 0x00000000fffff984 */ /* 0x000fe20000000800 */
[----:B------:R1:W-:Y:S04]  /*0f30*/  LDGSTS.E.BYPASS.128 [R64+0x5000], [R4.64+0x80], P1 ;  /* 0x0500008004407fae */ /* 0x0003e80008901c50 */
[----:B------:R1:W-:Y:S01]  /*0f40*/  LDGSTS.E.BYPASS.128 [R64+0x5400], [R4.64+0x80], P1 ;  /* 0x0540008004407fae */ /* 0x0003e20008901c50 */
[----:B------:R-:W-:-:S03]  /*0f50*/  ISETP.GE.AND P1, PT, R86, UR7, PT ;  /* 0x0000000756007c0c */ /* 0x000fc6000bf26270 */
[----:B------:R-:W0:Y:S01]  /*0f60*/  LDGDEPBAR ;  /* 0x00000000000079af */ /* 0x000e220000000000 */
[----:B------:R-:W-:Y:S02]  /*0f70*/  SEL R0, RZ, 0x10, P1 ;  /* 0x00000010ff007807 */ /* 0x000fe40000800000 */
[----:B------:R-:W-:Y:S01]  /*0f80*/  ISETP.NE.U32.AND P1, PT, R2, RZ, PT ;  /* 0x000000ff0200720c */ /* 0x000fe20003f25070 */
[----:B------:R2:W-:Y:S01]  /*0f90*/  LDGSTS.E.BYPASS.128 [R3+0x2000], [R22.64], P2 ;  /* 0x0200000016037fae */ /* 0x0005e20009101c50 */
[----:B------:R-:W-:Y:S02]  /*0fa0*/  SEL R0, R0, RZ, P0 ;  /* 0x000000ff00007207 */ /* 0x000fe40000000000 */
[----:B------:R-:W-:Y:S01]  /*0fb0*/  ISETP.GE.AND P0, PT, R87, UR4, PT ;  /* 0x0000000457007c0c */ /* 0x000fe2000bf06270 */
[----:B------:R3:W-:Y:S01]  /*0fc0*/  LDGSTS.E.BYPASS.128 [R3+0x2400], [R24.64], P5 ;  /* 0x0240000018037fae */ /* 0x0007e2000a901c50 */
[----:B------:R-:W-:Y:S02]  /*0fd0*/  ISETP.GE.AND P2, PT, R88, UR4, PT ;  /* 0x0000000458007c0c */ /* 0x000fe4000bf46270 */
[----:B------:R-:W-:-:S02]  /*0fe0*/  SEL R7, RZ, 0x10, P0 ;  /* 0x00000010ff077807 */ /* 0x000fc40000000000 */
[----:B------:R-:W-:Y:S02]  /*0ff0*/  ISETP.NE.U32.AND P0, PT, R0, RZ, PT ;  /* 0x000000ff0000720c */ /* 0x000fe40003f05070 */
[----:B------:R-:W-:Y:S01]  /*1000*/  SEL R7, R7, RZ, P6 ;  /* 0x000000ff07077207 */ /* 0x000fe20003000000 */
[----:B------:R1:W-:Y:S01]  /*1010*/  LDGSTS.E.BYPASS.128 [R3+0x2800], [R14.64], P1 ;  /* 0x028000000e037fae */ /* 0x0003e20008901c50 */
[----:B------:R-:W-:Y:S01]  /*1020*/  SEL R2, RZ, 0x10, P2 ;  /* 0x00000010ff027807 */ /* 0x000fe20001000000 */
[----:B--2---:R-:W-:Y:S01]  /*1030*/  IMAD.WIDE R22, R9, 0x2, R22 ;  /* 0x0000000209167825 */ /* 0x004fe200078e0216 */
[----:B------:R-:W-:Y:S02]  /*1040*/  ISETP.NE.U32.AND P5, PT, R7, RZ, PT ;  /* 0x000000ff0700720c */ /* 0x000fe40003fa5070 */
[----:B------:R-:W-:Y:S01]  /*1050*/  ISETP.GE.AND P2, PT, R86, UR4, PT ;  /* 0x0000000456007c0c */ /* 0x000fe2000bf46270 */
[----:B------:R-:W-:Y:S01]  /*1060*/  IMAD.U32 R7, RZ, RZ, UR6 ;  /* 0x00000006ff077e24 */ /* 0x000fe2000f8e00ff */
[----:B------:R-:W-:Y:S01]  /*1070*/  SEL R2, R2, RZ, P6 ;  /* 0x000000ff02027207 */ /* 0x000fe20003000000 */
[----:B---3--:R-:W-:Y:S01]  /*1080*/  IMAD.WIDE R24, R11, 0x2, R24 ;  /* 0x000000020b187825 */ /* 0x008fe200078e0218 */
[----:B------:R-:W-:-:S02]  /*1090*/  SEL R0, RZ, 0x10, P2 ;  /* 0x00000010ff007807 */ /* 0x000fc40001000000 */
[----:B------:R-:W-:Y:S01]  /*10a0*/  ISETP.NE.U32.AND P2, PT, R2, RZ, PT ;  /* 0x000000ff0200720c */ /* 0x000fe20003f45070 */
[----:B-----5:R-:W-:Y:S01]  /*10b0*/  IMAD.WIDE R16, R7, 0x2, R16 ;  /* 0x0000000207107825 */ /* 0x020fe200078e0210 */
[----:B------:R-:W-:-:S03]  /*10c0*/  SEL R0, R0, RZ, P6 ;  /* 0x000000ff00007207 */ /* 0x000fc60003000000 */
[----:B------:R-:W-:Y:S01]  /*10d0*/  IMAD.MOV.U32 R2, RZ, RZ, RZ ;  /* 0x000000ffff027224 */ /* 0x000fe200078e00ff */
[----:B------:R2:W-:Y:S01]  /*10e0*/  LDGSTS.E.BYPASS.128 [R3+0x2c00], [R16.64], P0 ;  /* 0x02c0000010037fae */ /* 0x0005e20008101c50 */
[----:B------:R-:W-:Y:S01]  /*10f0*/  ISETP.NE.U32.AND P6, PT, R0, RZ, PT ;  /* 0x000000ff0000720c */ /* 0x000fe20003fc5070 */
[----:B------:R-:W-:Y:S01]  /*1100*/  IMAD.WIDE R20, R21, 0x2, R16 ;  /* 0x0000000215147825 */ /* 0x000fe200078e0210 */
[----:B------:R-:W-:Y:S01]  /*1110*/  PLOP3.LUT P0, PT, PT, PT, UP0, 0x80, 0x0 ;  /* 0x000000000000781c */ /* 0x000fe20003f0f008 */
[----:B------:R-:W0:Y:S02]  /*1120*/  LDGDEPBAR ;  /* 0x00000000000079af */ /* 0x000e240000000000 */
[----:B------:R-:W-:Y:S02]  /*1130*/  IMAD.MOV.U32 R0, RZ, RZ, RZ ;  /* 0x000000ffff007224 */ /* 0x000fe400078e00ff */
[----:B------:R-:W-:Y:S01]  /*1140*/  BAR.SYNC.DEFER_BLOCKING 0x0 ;  /* 0x0000000000007b1d */ /* 0x000fe20000010000 */
[----:B--2---:R-:W-:-:S05]  /*1150*/  IMAD.MOV.U32 R16, RZ, RZ, RZ ;  /* 0x000000ffff107224 */ /* 0x004fca00078e00ff */
[----:B------:R-:W-:Y:S01]  /*1160*/  @!PT LDS RZ, [RZ] ;  /* 0x00000000fffff984 */ /* 0x000fe20000000800 */
[----:B------:R-:W-:Y:S01]  /*1170*/  @!PT LDS RZ, [RZ] ;  /* 0x00000000fffff984 */ /* 0x000fe20000000800 */
[----:B------:R-:W-:Y:S01]  /*1180*/  @!PT LDS RZ, [RZ] ;  /* 0x00000000fffff984 */ /* 0x000fe20000000800 */
[----:B------:R1:W-:Y:S04]  /*1190*/  LDGSTS.E.BYPASS.128 [R64+0x5800], [R4.64+0xc0], P3 ;  /* 0x058000c004407fae */ /* 0x0003e80009901c50 */
[----:B------:R1:W-:Y:S04]  /*11a0*/  LDGSTS.E.BYPASS.128 [R64+0x5c00], [R4.64+0xc0], P3 ;  /* 0x05c000c004407fae */ /* 0x0003e80009901c50 */
[----:B------:R-:W0:Y:S04]  /*11b0*/  LDGDEPBAR ;  /* 0x00000000000079af */ /* 0x000e280000000000 */
[----:B------:R1:W-:Y:S04]  /*11c0*/  LDGSTS.E.BYPASS.128 [R3+0x3000], [R22.64], P4 ;  /* 0x0300000016037fae */ /* 0x0003e8000a101c50 */
[----:B------:R1:W-:Y:S04]  /*11d0*/  LDGSTS.E.BYPASS.128 [R3+0x3400], [R24.64], P2 ;  /* 0x0340000018037fae */ /* 0x0003e80009101c50 */
[----:B------:R2:W-:Y:S04]  /*11e0*/  LDGSTS.E.BYPASS.128 [R3+0x3800], [R18.64], P5 ;  /* 0x0380000012037fae */ /* 0x0005e8000a901c50 */
[----:B------:R1:W-:Y:S04]  /*11f0*/  LDGSTS.E.BYPASS.128 [R3+0x3c00], [R20.64], P6 ;  /* 0x03c0000014037fae */ /* 0x0003e8000b101c50 */
[----:B------:R-:W0:Y:S01]  /*1200*/  LDGDEPBAR ;  /* 0x00000000000079af */ /* 0x000e220000000000 */
[----:B--2---:R-:W-:Y:S01]  /*1210*/  IMAD.MOV.U32 R18, RZ, RZ, RZ ;  /* 0x000000ffff127224 */ /* 0x004fe200078e00ff */
[----:B------:R-:W-:Y:S05]  /*1220*/  @!P0 BRA `(.L_x_0) ;  /* 0x00000b4000008947 */ /* 0x000fea0003800000 */
[C---:B------:R-:W-:Y:S01]  /*1230*/  IMAD.SHL.U32 R2, R90.reuse, 0x20, RZ ;  /* 0x000000205a027824 */ /* 0x040fe200078e00ff */
[--C-:B------:R-:W-:Y:S01]  /*1240*/  SHF.R.S32.HI R0, RZ, 0x1, R90.reuse ;  /* 0x00000001ff007819 */ /* 0x100fe2000001145a */
[----:B------:R-:W-:Y:S01]  /*1250*/  IMAD.MOV.U32 R11, RZ, RZ, 0x10 ;  /* 0x00000010ff0b7424 */ /* 0x000fe200078e00ff */
[C---:B-1----:R-:W-:Y:S01]  /*1260*/  LOP3.LUT R4, R90.reuse, 0x3, RZ, 0xc0, !PT ;  /* 0x000000035a047812 */ /* 0x042fe200078ec0ff */
[----:B------:R-:W-:Y:S01]  /*1270*/  IMAD.SHL.U32 R14, R90, 0x40, RZ ;  /* 0x000000405a0e7824 */ /* 0x000fe200078e00ff */
[----:B------:R-:W-:Y:S01]  /*1280*/  SGXT R0, R0, 0x1 ;  /* 0x000000010000781a */ /* 0x000fe20000000200 */
[----:B------:R-:W-:Y:S01]  /*1290*/  USHF.R.S32.HI UR7, URZ, 0x1f, UR5 ;  /* 0x0000001f3f077899 */ /* 0x000fe20008011405 */
[----:B------:R-:W-:Y:S01]  /*12a0*/  LOP3.LUT R5, R2, 0x120, RZ, 0xc0, !PT ;  /* 0x0000012002057812 */ /* 0x000fe200078ec0ff */
[C---:B------:R-:W-:Y:S01]  /*12b0*/  IMAD R9, R4.reuse, 0x48, RZ ;  /* 0x0000004804097824 */ /* 0x040fe200078e02ff */
[----:B------:R-:W-:Y:S01]  /*12c0*/  SHF.R.S32.HI R13, RZ, 0x2, R90 ;  /* 0x00000002ff0d7819 */ /* 0x000fe2000001145a */
[----:B------:R-:W-:Y:S01]  /*12d0*/  ULEA.HI UR7, UR7, UR5, URZ, 0x5 ;  /* 0x0000000507077291 */ /* 0x000fe2000f8f283f */
[----:B------:R-:W-:Y:S01]  /*12e0*/  LOP3.LUT R7, R5, 0x48, R0, 0xf8, !PT ;  /* 0x0000004805077812 */ /* 0x000fe200078ef800 */
[----:B------:R-:W-:Y:S01]  /*12f0*/  IMAD.WIDE.U32 R4, R4, R11, c[0x0][0x160] ;  /* 0x0000580004047625 */ /* 0x000fe200078e000b */
[----:B------:R-:W-:Y:S01]  /*1300*/  SGXT R0, R13, 0x1 ;  /* 0x000000010d00781a */ /* 0x000fe20000000200 */
[----:B------:R-:W-:Y:S01]  /*1310*/  ULDC.64 UR12, c[0x0][0x168] ;  /* 0x00005a00000c7ab9 */ /* 0x000fe20000000a00 */
[----:B------:R-:W-:Y:S01]  /*1320*/  SHF.R.U32.HI R66, RZ, 0x1, R26 ;  /* 0x00000001ff427819 */ /* 0x000fe2000001161a */
[----:B------:R-:W-:Y:S01]  /*1330*/  USHF.R.S32.HI UR10, URZ, 0x1f, UR6 ;  /* 0x0000001f3f0a7899 */ /* 0x000fe20008011406 */
[----:B------:R-:W-:Y:S01]  /*1340*/  IADD3 R2, P0, R4, 0x100, RZ ;  /* 0x0000010004027810 */ /* 0x000fe20007f1e0ff */
[----:B------:R-:W-:Y:S01]  /*1350*/  ULEA UR11, UP0, UR6, UR12, 0x3 ;  /* 0x0000000c060b7291 */ /* 0x000fe2000f80183f */
[--C-:B------:R-:W-:Y:S01]  /*1360*/  LOP3.LUT R9, R9, 0x120, R0.reuse, 0x78, !PT ;  /* 0x0000012009097812 */ /* 0x100fe200078e7800 */
[----:B------:R-:W-:Y:S01]  /*1370*/  IMAD.SHL.U32 R71, R10, 0x2, RZ ;  /* 0x000000020a477824 */ /* 0x000fe200078e00ff */
[----:B------:R-:W-:Y:S01]  /*1380*/  LOP3.LUT R7, R7, 0x90, R0, 0xf8, !PT ;  /* 0x0000009007077812 */ /* 0x000fe200078ef800 */
[----:B------:R-:W-:Y:S01]  /*1390*/  IMAD.X R0, RZ, RZ, R5, P0 ;  /* 0x000000ffff007224 */ /* 0x000fe200000e0605 */
[----:B------:R-:W-:Y:S01]  /*13a0*/  SHF.R.S32.HI R5, RZ, 0x1f, R12 ;  /* 0x0000001fff057819 */ /* 0x000fe2000001140c */
[----:B------:R-:W-:Y:S01]  /*13b0*/  IMAD.SHL.U32 R69, R8, 0x2, RZ ;  /* 0x0000000208457824 */ /* 0x000fe200078e00ff */
[----:B------:R-:W-:Y:S01]  /*13c0*/  LOP3.LUT R14, R9, 0x600, R14, 0xf8, !PT ;  /* 0x00000600090e7812 */ /* 0x000fe200078ef80e */
[----:B------:R-:W-:Y:S01]  /*13d0*/  USHF.R.S32.HI UR7, URZ, 0x5, UR7 ;  /* 0x000000053f077899 */ /* 0x000fe20008011407 */
[----:B------:R-:W-:Y:S01]  /*13e0*/  LOP3.LUT R66, R7, R66, RZ, 0x3c, !PT ;  /* 0x0000004207427212 */ /* 0x000fe200078e3cff */
[----:B------:R-:W-:Y:S01]  /*13f0*/  IMAD.SHL.U32 R73, R12, 0x2, RZ ;  /* 0x000000020c497824 */ /* 0x000fe200078e00ff */
[----:B------:R-:W-:Y:S01]  /*1400*/  SHF.R.S32.HI R9, RZ, 0x1f, R10 ;  /* 0x0000001fff097819 */ /* 0x000fe2000001140a */
[----:B------:R-:W-:Y:S01]  /*1410*/  IMAD.SHL.U32 R67, R6, 0x2, RZ ;  /* 0x0000000206437824 */ /* 0x000fe200078e00ff */
[----:B------:R-:W-:Y:S01]  /*1420*/  SHF.L.U64.HI R74, R12, 0x1, R5 ;  /* 0x000000010c4a7819 */ /* 0x000fe20000010205 */
[----:B------:R-:W-:Y:S01]  /*1430*/  CS2R R56, SRZ ;  /* 0x0000000000387805 */ /* 0x000fe2000001ff00 */
[----:B------:R-:W-:Y:S01]  /*1440*/  SHF.R.S32.HI R7, RZ, 0x1f, R8 ;  /* 0x0000001fff077819 */ /* 0x000fe20000011408 */
[----:B------:R-:W-:Y:S01]  /*1450*/  CS2R R58, SRZ ;  /* 0x00000000003a7805 */ /* 0x000fe2000001ff00 */
[----:B------:R-:W-:Y:S01]  /*1460*/  SHF.R.S32.HI R5, RZ, 0x1f, R6 ;  /* 0x0000001fff057819 */ /* 0x000fe20000011406 */
[----:B------:R-:W-:Y:S01]  /*1470*/  CS2R R52, SRZ ;  /* 0x0000000000347805 */ /* 0x000fe2000001ff00 */
[----:B------:R-:W-:Y:S01]  /*1480*/  LOP3.LUT R65, R14, R93, RZ, 0x3c, !PT ;  /* 0x0000005d0e417212 */ /* 0x000fe200078e3cff */
[----:B------:R-:W-:Y:S01]  /*1490*/  CS2R R54, SRZ ;  /* 0x0000000000367805 */ /* 0x000fe2000001ff00 */
[----:B------:R-:W-:Y:S01]  /*14a0*/  SHF.L.U64.HI R72, R10, 0x1, R9 ;  /* 0x000000010a487819 */ /* 0x000fe20000010209 */
[----:B------:R-:W-:Y:S01]  /*14b0*/  CS2R R48, SRZ ;  /* 0x0000000000307805 */ /* 0x000fe2000001ff00 */
[----:B------:R-:W-:Y:S01]  /*14c0*/  SHF.L.U64.HI R70, R8, 0x1, R7 ;  /* 0x0000000108467819 */ /* 0x000fe20000010207 */
[----:B------:R-:W-:Y:S01]  /*14d0*/  CS2R R50, SRZ ;  /* 0x0000000000327805 */ /* 0x000fe2000001ff00 */
[----:B------:R-:W-:Y:S01]  /*14e0*/  SHF.L.U64.HI R68, R6, 0x1, R5 ;  /* 0x0000000106447819 */ /* 0x000fe20000010205 */
[----:B------:R-:W-:Y:S01]  /*14f0*/  CS2R R44, SRZ ;  /* 0x00000000002c7805 */ /* 0x000fe2000001ff00 */
        /* <DEDUP_REMOVED lines=9> */
[C---:B------:R-:W-:Y:S01]  /*1590*/  LOP3.LUT R79, R66.reuse, 0x10, RZ, 0x3c, !PT ;  /* 0x00000010424f7812 */ /* 0x040fe200078e3cff */
[----:B------:R-:W-:Y:S01]  /*15a0*/  ULEA.HI.X UR12, UR6, UR13, UR10, 0x3, UP0 ;  /* 0x0000000d060c7291 */ /* 0x000fe200080f1c0a */
[----:B------:R-:W-:Y:S01]  /*15b0*/  LOP3.LUT R78, R66, 0x210, RZ, 0x3c, !PT ;  /* 0x00000210424e7812 */ /* 0x000fe200078e3cff */
[----:B------:R-:W-:Y:S01]  /*15c0*/  UIADD3 UR8, UR8, -0x80, URZ ;  /* 0xffffff8008087890 */ /* 0x000fe2000fffe03f */
[C---:B------:R-:W-:Y:S01]  /*15d0*/  LOP3.LUT R77, R65.reuse, 0x10, RZ, 0x3c, !PT ;  /* 0x00000010414d7812 */ /* 0x040fe200078e3cff */
[----:B------:R-:W-:Y:S01]  /*15e0*/  UMOV UR4, URZ ;  /* 0x0000003f00047c82 */ /* 0x000fe20008000000 */
[C---:B------:R-:W-:Y:S01]  /*15f0*/  LOP3.LUT R76, R65.reuse, 0x20, RZ, 0x3c, !PT ;  /* 0x00000020414c7812 */ /* 0x040fe200078e3cff */
[----:B------:R-:W-:Y:S01]  /*1600*/  UMOV UR9, 0x3 ;  /* 0x0000000300097882 */ /* 0x000fe20000000000 */
[----:B------:R-:W-:Y:S01]  /*1610*/  LOP3.LUT R75, R65, 0x30, RZ, 0x3c, !PT ;  /* 0x00000030414b7812 */ /* 0x000fe200078e3cff */
[----:B------:R-:W-:-:S02]  /*1620*/  USHF.L.U64.HI UR10, UR6, 0x1, UR10 ;  /* 0x00000001060a7899 */ /* 0x000fc4000801020a */
[----:B------:R-:W-:Y:S02]  /*1630*/  UIADD3 UR13, UR7, -0x4, URZ ;  /* 0xfffffffc070d7890 */ /* 0x000fe4000fffe03f */
[----:B------:R-:W-:Y:S02]  /*1640*/  UMOV UR5, 0xffffffff ;  /* 0xffffffff00057882 */ /* 0x000fe40000000000 */
.L_x_1:
[----:B------:R-:W-:-:S04]  /*1650*/  DEPBAR.LE SB0, 0x6 ;  /* 0x000081800000791a */ /* 0x000fc80000000000 */
[----:B------:R-:W-:Y:S01]  /*1660*/  UIADD3 UR5, UR5, 0x1, URZ ;  /* 0x0000000105057890 */ /* 0x000fe2000fffe03f */
[----:B------:R-:W-:Y:S01]  /*1670*/  BAR.SYNC.DEFER_BLOCKING 0x0 ;  /* 0x0000000000007b1d */ /* 0x000fe20000010000 */
[----:B------:R-:W-:Y:S01]  /*1680*/  ISETP.GE.AND P0, PT, R89, UR8, PT ;  /* 0x0000000859007c0c */ /* 0x000fe2000bf06270 */
[----:B------:R-:W-:Y:S01]  /*1690*/  UIADD3 UR9, UR9, 0x1, URZ ;  /* 0x0000000109097890 */ /* 0x000fe2000fffe03f */
[----:B------:R-:W-:Y:S01]  /*16a0*/  ISETP.GE.AND P3, PT, R88, UR8, PT ;  /* 0x0000000858007c0c */ /* 0x000fe2000bf66270 */
[----:B------:R-:W-:Y:S01]  /*16b0*/  UISETP.GT.AND UP0, UPT, UR5, 0x3, UPT ;  /* 0x000000030500788c */ /* 0x000fe2000bf04270 */
[----:B------:R-:W-:Y:S02]  /*16c0*/  ISETP.GE.AND P4, PT, R87, UR8, PT ;  /* 0x0000000857007c0c */ /* 0x000fe4000bf86270 */
[----:B------:R-:W-:Y:S01]  /*16d0*/  ISETP.GE.AND P5, PT, R86, UR8, PT ;  /* 0x0000000856007c0c */ /* 0x000fe2000bfa6270 */
[----:B------:R-:W-:Y:S02]  /*16e0*/  USEL UR5, UR5, URZ, !UP0 ;  /* 0x0000003f05057287 */ /* 0x000fe4000c000000 */
[----:B------:R-:W-:-:S02]  /*16f0*/  UISETP.GE.AND UP0, UPT, UR4, UR13, UPT ;  /* 0x0000000d0400728c */ /* 0x000fc4000bf06270 */
[----:B------:R-:W-:Y:S02]  /*1700*/  USHF.L.U32 UR15, UR5, 0xc, URZ ;  /* 0x0000000c050f7899 */ /* 0x000fe4000800063f */
[----:B------:R-:W-:Y:S02]  /*1710*/  ULEA UR14, UR5, 0x4000, 0xb ;  /* 0x00004000050e7891 */ /* 0x000fe4000f8e583f */
[----:B------:R-:W-:Y:S01]  /*1720*/  PLOP3.LUT P2, PT, PT, PT, UP0, 0x80, 0x0 ;  /* 0x000000000000781c */ /* 0x000fe20003f4f008 */
[----:B------:R-:W-:Y:S01]  /*1730*/  UISETP.GT.AND UP0, UPT, UR9, 0x3, UPT ;  /* 0x000000030900788c */ /* 0x000fe2000bf04270 */
[----:B-1----:R-:W-:Y:S01]  /*1740*/  LEA R12, R65, UR15, 0x1 ;  /* 0x0000000f410c7c11 */ /* 0x002fe2000f8e08ff */
[----:B------:R-:W-:Y:S01]  /*1750*/  UIADD3 UR4, UR4, 0x1, URZ ;  /* 0x0000000104047890 */ /* 0x000fe2000fffe03f */
[----:B------:R-:W-:Y:S01]  /*1760*/  LEA R20, R77, UR15, 0x1 ;  /* 0x0000000f4d147c11 */ /* 0x000fe2000f8e08ff */
[----:B------:R-:W-:Y:S01]  /*1770*/  USEL UR9, UR9, URZ, !UP0 ;  /* 0x0000003f09097287 */ /* 0x000fe2000c000000 */
[----:B------:R-:W-:Y:S01]  /*1780*/  LEA R24, R76, UR15, 0x1 ;  /* 0x0000000f4c187c11 */ /* 0x000fe2000f8e08ff */
[----:B------:R-:W-:Y:S01]  /*1790*/  UISETP.NE.AND UP0, UPT, UR7, UR4, UPT ;  /* 0x000000040700728c */ /* 0x000fe2000bf05270 */
[----:B------:R-:W-:Y:S01]  /*17a0*/  LEA R28, R75, UR15, 0x1 ;  /* 0x0000000f4b1c7c11 */ /* 0x000fe2000f8e08ff */
[----:B------:R-:W-:Y:S01]  /*17b0*/  LDSM.16.MT88.4 R12, [R12] ;  /* 0x000000000c0c783b */ /* 0x000fe20000004200 */
[----:B------:R-:W-:-:S03]  /*17c0*/  LEA R60, R66, UR14, 0x1 ;  /* 0x0000000e423c7c11 */ /* 0x000fc6000f8e08ff */
[----:B------:R-:W-:Y:S04]  /*17d0*/  LDSM.16.MT88.4 R20, [R20] ;  /* 0x000000001414783b */ /* 0x000fe80000004200 */
[----:B------:R-:W1:Y:S04]  /*17e0*/  LDSM.16.M88.4 R32, [R60] ;  /* 0x000000003c20783b */ /* 0x000e680000000200 */
[----:B------:R-:W2:Y:S04]  /*17f0*/  LDSM.16.MT88.4 R24, [R24] ;  /* 0x000000001818783b */ /* 0x000ea80000004200 */
[----:B------:R-:W3:Y:S04]  /*1800*/  LDSM.16.MT88.4 R28, [R28] ;  /* 0x000000001c1c783b */ /* 0x000ee80000004200 */
[----:B------:R4:W5:Y:S02]  /*1810*/  LDSM.16.M88.4 R4, [R60+0x400] ;  /* 0x000400003c04783b */ /* 0x0009640000000200 */
[----:B----4-:R-:W-:-:S06]  /*1820*/  LEA R60, R79, UR14, 0x1 ;  /* 0x0000000e4f3c7c11 */ /* 0x010fcc000f8e08ff */
[----:B------:R-:W4:Y:S01]  /*1830*/  LDSM.16.M88.4 R60, [R60] ;  /* 0x000000003c3c783b */ /* 0x000f220000000200 */
[C---:B-1----:R-:W-:Y:S08]  /*1840*/  HMMA.16816.F32 R56, R32.reuse, R12, R56 ;  /* 0x0000000c2038723c */ /* 0x042ff00000001838 */
[C---:B------:R-:W-:Y:S08]  /*1850*/  HMMA.16816.F32 R52, R32.reuse, R20, R52 ;  /* 0x000000142034723c */ /* 0x040ff00000001834 */
[C---:B--2---:R-:W-:Y:S08]  /*1860*/  HMMA.16816.F32 R48, R32.reuse, R24, R48 ;  /* 0x000000182030723c */ /* 0x044ff00000001830 */
[----:B---3--:R-:W-:Y:S07]  /*1870*/  HMMA.16816.F32 R44, R32, R28, R44 ;  /* 0x0000001c202c723c */ /* 0x008fee000000182c */
[----:B------:R-:W-:Y:S01]  /*1880*/  LEA R32, R78, UR14, 0x1 ;  /* 0x0000000e4e207c11 */ /* 0x000fe2000f8e08ff */
[----:B-----5:R-:W-:Y:S01]  /*1890*/  HMMA.16816.F32 R40, R4, R20, R40 ;  /* 0x000000140428723c */ /* 0x020fe20000001828 */
[----:B------:R-:W-:-:S04]  /*18a0*/  ULEA UR14, UR9, 0x4000, 0xb ;  /* 0x00004000090e7891 */ /* 0x000fc8000f8e583f */
[----:B------:R-:W1:Y:S03]  /*18b0*/  LDSM.16.M88.4 R32, [R32] ;  /* 0x000000002020783b */ /* 0x000e660000000200 */
[C---:B------:R-:W-:Y:S08]  /*18c0*/  HMMA.16816.F32 R16, R4.reuse, R12, R16 ;  /* 0x0000000c0410723c */ /* 0x040ff00000001810 */
[C---:B------:R-:W-:Y:S08]  /*18d0*/  HMMA.16816.F32 R36, R4.reuse, R24, R36 ;  /* 0x000000180424723c */ /* 0x040ff00000001824 */
[----:B------:R-:W-:Y:S07]  /*18e0*/  HMMA.16816.F32 R8, R4, R28, R8 ;  /* 0x0000001c0408723c */ /* 0x000fee0000001808 */
[----:B------:R-:W-:Y:S01]  /*18f0*/  SEL R4, RZ, 0x10, P0 ;  /* 0x00000010ff047807 */ /* 0x000fe20000000000 */
[----:B----4-:R-:W-:Y:S01]  /*1900*/  HMMA.16816.F32 R52, R60, R22, R52 ;  /* 0x000000163c34723c */ /* 0x010fe20000001834 */
[----:B------:R-:W-:Y:S01]  /*1910*/  ISETP.GE.AND P0, PT, R83, UR8, PT ;  /* 0x0000000853007c0c */ /* 0x000fe2000bf06270 */
[----:B------:R-:W-:Y:S01]  /*1920*/  UIADD3 UR8, UR8, -0x20, URZ ;  /* 0xffffffe008087890 */ /* 0x000fe2000fffe03f */
[----:B------:R-:W-:-:S02]  /*1930*/  SEL R4, R4, RZ, !P2 ;  /* 0x000000ff04047207 */ /* 0x000fc40005000000 */
[----:B------:R-:W-:Y:S02]  /*1940*/  SEL R5, RZ, 0x10, P3 ;  /* 0x00000010ff057807 */ /* 0x000fe40001800000 */
[----:B------:R-:W-:Y:S01]  /*1950*/  ISETP.NE.U32.AND P1, PT, R4, RZ, PT ;  /* 0x000000ff0400720c */ /* 0x000fe20003f25070 */
[----:B------:R-:W-:Y:S01]  /*1960*/  HMMA.16816.F32 R56, R60, R14, R56 ;  /* 0x0000000e3c38723c */ /* 0x000fe20000001838 */
[----:B------:R-:W-:Y:S02]  /*1970*/  SEL R4, RZ, 0x10, P0 ;  /* 0x00000010ff047807 */ /* 0x000fe40000000000 */
[----:B------:R-:W-:Y:S02]  /*1980*/  SEL R5, R5, RZ, !P2 ;  /* 0x000000ff05057207 */ /* 0x000fe40005000000 */
[----:B------:R-:W-:Y:S02]  /*1990*/  SEL R4, R4, RZ, !P2 ;  /* 0x000000ff04047207 */ /* 0x000fe40005000000 */
[----:B------:R-:W-:Y:S01]  /*19a0*/  SEL R6, RZ, 0x10, P4 ;  /* 0x00000010ff067807 */ /* 0x000fe20002000000 */
[C---:B-1----:R-:W-:Y:S01]  /*19b0*/  HMMA.16816.F32 R40, R32.reuse, R22, R40 ;  /* 0x000000162028723c */ /* 0x042fe20000001828 */
[----:B------:R-:W-:Y:S01]  /*19c0*/  ISETP.NE.U32.AND P0, PT, R4, RZ, PT ;  /* 0x000000ff0400720c */ /* 0x000fe20003f05070 */
[----:B------:R-:W-:Y:S01]  /*19d0*/  IMAD.MOV.U32 R4, RZ, RZ, R2 ;  /* 0x000000ffff047224 */ /* 0x000fe200078e0002 */
[----:B------:R-:W-:Y:S01]  /*19e0*/  ISETP.NE.U32.AND P4, PT, R5, RZ, PT ;  /* 0x000000ff0500720c */ /* 0x000fe20003f85070 */
[----:B------:R-:W-:Y:S01]  /*19f0*/  IMAD.MOV.U32 R5, RZ, RZ, R0 ;  /* 0x000000ffff057224 */ /* 0x000fe200078e0000 */
[----:B------:R-:W-:Y:S01]  /*1a00*/  SEL R7, RZ, 0x10, P5 ;  /* 0x00000010ff077807 */ /* 0x000fe20002800000 */
[----:B------:R-:W-:Y:S01]  /*1a10*/  IMAD.U32 R0, RZ, RZ, UR9 ;  /* 0x00000009ff007e24 */ /* 0x000fe2000f8e00ff */
[----:B------:R-:W-:Y:S01]  /*1a20*/  IADD3 R23, R64, UR14, RZ ;  /* 0x0000000e40177c10 */ /* 0x000fe2000fffe0ff */
[----:B------:R-:W-:Y:S01]  /*1a30*/  BAR.SYNC.DEFER_BLOCKING 0x0 ;  /* 0x0000000000007b1d */ /* 0x000fe20000010000 */
[----:B------:R-:W-:Y:S01]  /*1a40*/  SEL R6, R6, RZ, !P2 ;  /* 0x000000ff06067207 */ /* 0x000fe20005000000 */
[----:B------:R-:W-:Y:S01]  /*1a50*/  HMMA.16816.F32 R16, R32, R14, R16 ;  /* 0x0000000e2010723c */ /* 0x000fe20000001810 */
[----:B------:R-:W-:Y:S01]  /*1a60*/  SEL R7, R7, RZ, !P2 ;  /* 0x000000ff07077207 */ /* 0x000fe20005000000 */
[----:B------:R-:W-:Y:S01]  /*1a70*/  IMAD R25, R0, 0x1000, R3 ;  /* 0x0000100000197824 */ /* 0x000fe200078e0203 */
[----:B------:R-:W-:-:S02]  /*1a80*/  ISETP.NE.U32.AND P3, PT, R6, RZ, PT ;  /* 0x000000ff0600720c */ /* 0x000fc40003f65070 */
[----:B------:R-:W-:Y:S02]  /*1a90*/  IADD3 R6, P6, R67, UR11, RZ ;  /* 0x0000000b43067c10 */ /* 0x000fe4000ffde0ff */
[----:B------:R-:W-:Y:S01]  /*1aa0*/  ISETP.NE.U32.AND P2, PT, R7, RZ, PT ;  /* 0x000000ff0700720c */ /* 0x000fe20003f45070 */
[C---:B------:R-:W-:Y:S01]  /*1ab0*/  HMMA.16816.F32 R48, R60.reuse, R26, R48 ;  /* 0x0000001a3c30723c */ /* 0x040fe20000001830 */
[----:B------:R-:W-:Y:S02]  /*1ac0*/  IADD3 R12, P5, R69, UR11, RZ ;  /* 0x0000000b450c7c10 */ /* 0x000fe4000ffbe0ff */
[----:B------:R-:W-:Y:S02]  /*1ad0*/  IADD3.X R7, R68, UR12, RZ, P6, !PT ;  /* 0x0000000c44077c10 */ /* 0x000fe4000b7fe4ff */
[----:B------:R-:W-:Y:S02]  /*1ae0*/  IADD3 R20, P6, R73, UR11, RZ ;  /* 0x0000000b49147c10 */ /* 0x000fe4000ffde0ff */
[----:B------:R-:W-:Y:S01]  /*1af0*/  IADD3.X R13, R70, UR12, RZ, P5, !PT ;  /* 0x0000000c460d7c10 */ /* 0x000fe2000affe4ff */
[----:B------:R-:W-:Y:S01]  /*1b00*/  HMMA.16816.F32 R44, R60, R30, R44 ;  /* 0x0000001e3c2c723c */ /* 0x000fe2000000182c */
[----:B------:R-:W-:Y:S01]  /*1b10*/  IADD3.X R21, R74, UR12, RZ, P6, !PT ;  /* 0x0000000c4a157c10 */ /* 0x000fe2000b7fe4ff */
[----:B------:R-:W-:Y:S01]  /*1b20*/  @!PT LDS RZ, [RZ] ;  /* 0x00000000fffff984 */ /* 0x000fe20000000800 */
[----:B------:R-:W-:Y:S01]  /*1b30*/  @!PT LDS RZ, [RZ] ;  /* 0x00000000fffff984 */ /* 0x000fe20000000800 */
[----:B------:R-:W-:Y:S01]  /*1b40*/  @!PT LDS RZ, [RZ] ;  /* 0x00000000fffff984 */ /* 0x000fe20000000800 */
[----:B------:R1:W-:Y:S06]  /*1b50*/  LDGSTS.E.BYPASS.128 [R23], [R4.64], P1 ;  /* 0x0000000004177fae */ /* 0x0003ec0008901c50 */
[----:B------:R-:W-:Y:S01]  /*1b60*/  HMMA.16816.F32 R36, R32, R26, R36 ;  /* 0x0000001a2024723c */ /* 0x000fe20000001824 */
[----:B------:R1:W-:Y:S01]  /*1b70*/  LDGSTS.E.BYPASS.128 [R23+0x400], [R4.64], P1 ;  /* 0x0040000004177fae */ /* 0x0003e20008901c50 */
[----:B------:R-:W-:Y:S01]  /*1b80*/  IADD3 R14, P1, R71, UR11, RZ ;  /* 0x0000000b470e7c10 */ /* 0x000fe2000ff3e0ff */
[----:B------:R-:W-:-:S02]  /*1b90*/  ULEA UR11, UP1, UR6, UR11, 0x1 ;  /* 0x0000000b060b7291 */ /* 0x000fc4000f82083f */
[----:B------:R-:W0:Y:S01]  /*1ba0*/  LDGDEPBAR ;  /* 0x00000000000079af */ /* 0x000e220000000000 */
[----:B------:R-:W-:Y:S02]  /*1bb0*/  IADD3.X R15, R72, UR12, RZ, P1, !PT ;  /* 0x0000000c480f7c10 */ /* 0x000fe40008ffe4ff */
[----:B------:R-:W-:Y:S01]  /*1bc0*/  HMMA.16816.F32 R8, R32, R30, R8 ;  /* 0x0000001e2008723c */ /* 0x000fe20000001808 */
[----:B------:R-:W-:Y:S01]  /*1bd0*/  PLOP3.LUT P1, PT, PT, PT, UP0, 0x80, 0x0 ;  /* 0x000000000000781c */ /* 0x000fe20003f2f008 */
[----:B------:R1:W-:Y:S01]  /*1be0*/  LDGSTS.E.BYPASS.128 [R25], [R6.64], P0 ;  /* 0x0000000006197fae */ /* 0x0003e20008101c50 */
[----:B------:R-:W-:Y:S01]  /*1bf0*/  IADD3 R2, P0, R4, 0x40, RZ ;  /* 0x0000004004027810 */ /* 0x000fe20007f1e0ff */
[----:B------:R-:W-:Y:S02]  /*1c00*/  UIADD3.X UR12, UR12, UR10, URZ, UP1, !UPT ;  /* 0x0000000a0c0c7290 */ /* 0x000fe40008ffe43f */
[----:B------:R1:W-:Y:S02]  /*1c10*/  LDGSTS.E.BYPASS.128 [R25+0x400], [R12.64], P4 ;  /* 0x004000000c197fae */ /* 0x0003e4000a101c50 */
[----:B------:R-:W-:-:S02]  /*1c20*/  IMAD.X R0, RZ, RZ, R5, P0 ;  /* 0x000000ffff007224 */ /* 0x000fc400000e0605 */
[----:B------:R1:W-:Y:S04]  /*1c30*/  LDGSTS.E.BYPASS.128 [R25+0x800], [R14.64], P3 ;  /* 0x008000000e197fae */ /* 0x0003e80009901c50 */
[----:B------:R1:W-:Y:S04]  /*1c40*/  LDGSTS.E.BYPASS.128 [R25+0xc00], [R20.64], P2 ;  /* 0x00c0000014197fae */ /* 0x0003e80009101c50 */
[----:B------:R-:W0:Y:S01]  /*1c50*/  LDGDEPBAR ;  /* 0x00000000000079af */ /* 0x000e220000000000 */
[----:B------:R-:W-:Y:S05]  /*1c60*/  @P1 BRA `(.L_x_1) ;  /* 0xfffff9e000001947 */ /* 0x000fea000383ffff */
[----:B------:R-:W-:Y:S02]  /*1c70*/  F2FP.PACK_AB R0, R11, R10 ;  /* 0x0000000a0b00723e */ /* 0x000fe400000000ff */
[----:B------:R-:W-:-:S02]  /*1c80*/  F2FP.PACK_AB R2, R9, R8 ;  /* 0x000000080902723e */ /* 0x000fc400000000ff */
[----:B------:R-:W-:Y:S02]  /*1c90*/  F2FP.PACK_AB R38, R39, R38 ;  /* 0x000000262726723e */ /* 0x000fe400000000ff */
[----:B------:R-:W-:Y:S02]  /*1ca0*/  F2FP.PACK_AB R36, R37, R36 ;  /* 0x000000242524723e */ /* 0x000fe400000000ff */
[----:B------:R-:W-:Y:S02]  /*1cb0*/  F2FP.PACK_AB R42, R43, R42 ;  /* 0x0000002a2b2a723e */ /* 0x000fe400000000ff */
[----:B------:R-:W-:Y:S02]  /*1cc0*/  F2FP.PACK_AB R40, R41, R40 ;  /* 0x000000282928723e */ /* 0x000fe400000000ff */
        /* <DEDUP_REMOVED lines=10> */
.L_x_0:
[C---:B-1----:R-:W-:Y:S01]  /*1d70*/  IMAD.SHL.U32 R4, R90.reuse, 0x10, RZ ;  /* 0x000000105a047824 */ /* 0x042fe200078e00ff */
[C---:B------:R-:W-:Y:S01]  /*1d80*/  LOP3.LUT R5, R90.reuse, 0x10, RZ, 0xc0, !PT ;  /* 0x000000105a057812 */ /* 0x040fe200078ec0ff */
[----:B------:R-:W-:Y:S01]  /*1d90*/  IMAD.SHL.U32 R3, R90, 0x2, RZ ;  /* 0x000000025a037824 */ /* 0x000fe200078e00ff */
[----:B------:R-:W-:-:S04]  /*1da0*/  DEPBAR.LE SB0, 0x0 ;  /* 0x000080000000791a */ /* 0x000fc80000000000 */
[----:B------:R-:W-:Y:S01]  /*1db0*/  LOP3.LUT R4, R4, 0xc0, RZ, 0xc0, !PT ;  /* 0x000000c004047812 */ /* 0x000fe200078ec0ff */
[----:B------:R-:W-:Y:S01]  /*1dc0*/  IMAD.MOV R84, RZ, RZ, -R84 ;  /* 0x000000ffff547224 */ /* 0x000fe200078e0a54 */
[----:B------:R-:W-:Y:S02]  /*1dd0*/  LOP3.LUT R92, R92, 0x1f8, RZ, 0xc0, !PT ;  /* 0x000001f85c5c7812 */ /* 0x000fe400078ec0ff */
[----:B------:R-:W-:Y:S01]  /*1de0*/  LOP3.LUT R3, R4, 0x6, R3, 0xf8, !PT ;  /* 0x0000000604037812 */ /* 0x000fe200078ef803 */
[----:B------:R-:W-:Y:S01]  /*1df0*/  IMAD R81, R81, R84, R85 ;  /* 0x0000005451517224 */ /* 0x000fe200078e0255 */
[----:B------:R-:W-:Y:S01]  /*1e00*/  LOP3.LUT R90, R90, 0x38, RZ, 0xc0, !PT ;  /* 0x000000385a5a7812 */ /* 0x000fe200078ec0ff */
[----:B------:R-:W-:Y:S01]  /*1e10*/  BAR.SYNC.DEFER_BLOCKING 0x0 ;  /* 0x0000000000007b1d */ /* 0x000fe20000010000 */
[----:B------:R-:W-:Y:S01]  /*1e20*/  ISETP.GE.AND P0, PT, R80, c[0x0][0x178], PT ;  /* 0x00005e0050007a0c */ /* 0x000fe20003f06270 */
[----:B------:R-:W-:Y:S01]  /*1e30*/  IMAD R4, R5, 0x10, R3 ;  /* 0x0000001005047824 */ /* 0x000fe200078e0203 */
[----:B------:R-:W-:Y:S01]  /*1e40*/  LOP3.LUT R5, R92, 0x200, RZ, 0xfc, !PT ;  /* 0x000002005c057812 */ /* 0x000fe200078efcff */
[----:B------:R-:W-:-:S03]  /*1e50*/  IMAD R81, R82, 0x8, R81 ;  /* 0x0000000852517824 */ /* 0x000fc600078e0251 */
[C---:B------:R-:W-:Y:S02]  /*1e60*/  IADD3 R3, R4.reuse, 0x200, RZ ;  /* 0x0000020004037810 */ /* 0x040fe40007ffe0ff */
[----:B------:R-:W-:Y:S02]  /*1e70*/  LOP3.LUT R93, R4, R93, RZ, 0xfc, !PT ;  /* 0x0000005d045d7212 */ /* 0x000fe400078efcff */
[----:B------:R-:W-:Y:S01]  /*1e80*/  SHF.R.U32.HI R6, RZ, 0x2, R5 ;  /* 0x00000002ff067819 */ /* 0x000fe20000011605 */
[----:B------:R-:W-:Y:S01]  /*1e90*/  IMAD.SHL.U32 R5, R92, 0x2, RZ ;  /* 0x000000025c057824 */ /* 0x000fe200078e00ff */
[----:B------:R-:W-:Y:S02]  /*1ea0*/  SHF.R.U32.HI R4, RZ, 0x2, R4 ;  /* 0x00000002ff047819 */ /* 0x000fe40000011604 */
[----:B------:R-:W-:Y:S01]  /*1eb0*/  SHF.R.U32.HI R3, RZ, 0x2, R3 ;  /* 0x00000002ff037819 */ /* 0x000fe20000011603 */
[----:B------:R-:W-:Y:S01]  /*1ec0*/  IMAD R90, R90, 0x2, R5 ;  /* 0x000000025a5a7824 */ /* 0x000fe200078e0205 */
[----:B------:R-:W-:-:S02]  /*1ed0*/  LOP3.LUT R8, R6, 0xf0, RZ, 0xc0, !PT ;  /* 0x000000f006087812 */ /* 0x000fc400078ec0ff */
[----:B------:R-:W-:Y:S02]  /*1ee0*/  LOP3.LUT R4, R4, 0x7c, RZ, 0xc0, !PT ;  /* 0x0000007c04047812 */ /* 0x000fe400078ec0ff */
[----:B------:R-:W-:Y:S01]  /*1ef0*/  LOP3.LUT R6, R3, 0xf0, RZ, 0xc0, !PT ;  /* 0x000000f003067812 */ /* 0x000fe200078ec0ff */
[----:B------:R-:W-:Y:S02]  /*1f00*/  IMAD.IADD R20, R5, 0x1, R8 ;  /* 0x0000000105147824 */ /* 0x000fe400078e0208 */
[C---:B------:R-:W-:Y:S02]  /*1f10*/  IMAD R19, R93.reuse, 0x2, R4 ;  /* 0x000000025d137824 */ /* 0x040fe400078e0204 */
[----:B------:R-:W-:-:S03]  /*1f20*/  IMAD R93, R93, 0x2, R6 ;  /* 0x000000025d5d7824 */ /* 0x000fc600078e0206 */
[----:B------:R-:W-:Y:S04]  /*1f30*/  STS [R19], R56 ;  /* 0x0000003813007388 */ /* 0x000fe80000000800 */
[----:B------:R-:W-:Y:S04]  /*1f40*/  STS [R93+0x400], R58 ;  /* 0x0004003a5d007388 */ /* 0x000fe80000000800 */
[----:B------:R-:W-:Y:S04]  /*1f50*/  STS [R19+0x20], R52 ;  /* 0x0000203413007388 */ /* 0x000fe80000000800 */
[----:B------:R-:W-:Y:S04]  /*1f60*/  STS [R93+0x420], R54 ;  /* 0x000420365d007388 */ /* 0x000fe80000000800 */
[----:B------:R-:W-:Y:S04]  /*1f70*/  STS [R19+0x40], R48 ;  /* 0x0000403013007388 */ /* 0x000fe80000000800 */
[----:B------:R-:W-:Y:S04]  /*1f80*/  STS [R93+0x440], R50 ;  /* 0x000440325d007388 */ /* 0x000fe80000000800 */
[----:B------:R-:W-:Y:S04]  /*1f90*/  STS [R19+0x60], R44 ;  /* 0x0000602c13007388 */ /* 0x000fe80000000800 */
[----:B------:R-:W-:Y:S04]  /*1fa0*/  STS [R93+0x460], R46 ;  /* 0x0004602e5d007388 */ /* 0x000fe80000000800 */
[----:B------:R-:W-:Y:S06]  /*1fb0*/  BAR.SYNC.DEFER_BLOCKING 0x0 ;  /* 0x0000000000007b1d */ /* 0x000fec0000010000 */
[----:B------:R-:W1:Y:S04]  /*1fc0*/  LDS.128 R4, [R90] ;  /* 0x000000005a047984 */ /* 0x000e680000000c00 */
[----:B------:R-:W2:Y:S04]  /*1fd0*/  LDS.128 R8, [R20+0x400] ;  /* 0x0004000014087984 */ /* 0x000ea80000000c00 */
[----:B------:R-:W-:Y:S06]  /*1fe0*/  BAR.SYNC.DEFER_BLOCKING 0x0 ;  /* 0x0000000000007b1d */ /* 0x000fec0000010000 */
[----:B------:R3:W-:Y:S04]  /*1ff0*/  STS [R19], R16 ;  /* 0x0000001013007388 */ /* 0x0007e80000000800 */
[----:B------:R4:W-:Y:S04]  /*2000*/  STS [R93+0x400], R18 ;  /* 0x000400125d007388 */ /* 0x0009e80000000800 */
[----:B------:R-:W-:Y:S01]  /*2010*/  STS [R19+0x20], R40 ;  /* 0x0000202813007388 */ /* 0x000fe20000000800 */
[----:B---3--:R-:W-:-:S03]  /*2020*/  IMAD.SHL.U32 R16, R81, 0x20, RZ ;  /* 0x0000002051107824 */ /* 0x008fc600078e00ff */
[----:B------:R-:W-:Y:S02]  /*2030*/  STS [R93+0x420], R42 ;  /* 0x0004202a5d007388 */ /* 0x000fe40000000800 */
[C---:B------:R-:W-:Y:S02]  /*2040*/  LOP3.LUT R3, R16.reuse, R83, RZ, 0xfc, !PT ;  /* 0x0000005310037212 */ /* 0x040fe400078efcff */
[----:B------:R-:W-:Y:S01]  /*2050*/  STS [R19+0x40], R36 ;  /* 0x0000402413007388 */ /* 0x000fe20000000800 */
[C-C-:B------:R-:W-:Y:S02]  /*2060*/  LOP3.LUT R17, R16.reuse, 0x8, R83.reuse, 0xfe, !PT ;  /* 0x0000000810117812 */ /* 0x140fe400078efe53 */
[C-C-:B----4-:R-:W-:Y:S01]  /*2070*/  LOP3.LUT R18, R16.reuse, 0x10, R83.reuse, 0xfe, !PT ;  /* 0x0000001010127812 */ /* 0x150fe200078efe53 */
[----:B------:R-:W-:Y:S01]  /*2080*/  STS [R93+0x440], R38 ;  /* 0x000440265d007388 */ /* 0x000fe20000000800 */
[----:B------:R-:W-:Y:S01]  /*2090*/  LOP3.LUT R83, R16, 0x18, R83, 0xfe, !PT ;  /* 0x0000001810537812 */ /* 0x000fe200078efe53 */
[----:B------:R-:W-:Y:S01]  /*20a0*/  IMAD R16, R17, c[0x0][0x188], RZ ;  /* 0x0000620011107a24 */ /* 0x000fe200078e02ff */
[----:B------:R-:W-:Y:S01]  /*20b0*/  ISETP.LT.AND P1, PT, R3, 0x1, !P0 ;  /* 0x000000010300780c */ /* 0x000fe20004721270 */
[----:B------:R3:W-:Y:S01]  /*20c0*/  STS [R19+0x60], R2 ;  /* 0x0000600213007388 */ /* 0x0007e20000000800 */
[----:B------:R-:W-:Y:S01]  /*20d0*/  ISETP.LT.AND P2, PT, R17, 0x1, !P0 ;  /* 0x000000011100780c */ /* 0x000fe20004741270 */
[----:B------:R-:W-:Y:S01]  /*20e0*/  IMAD.WIDE R16, R16, R91, c[0x0][0x170] ;  /* 0x00005c0010107625 */ /* 0x000fe200078e025b */
[----:B------:R-:W-:Y:S01]  /*20f0*/  ISETP.LT.AND P3, PT, R18, 0x1, !P0 ;  /* 0x000000011200780c */ /* 0x000fe20004761270 */
[----:B------:R4:W-:Y:S04]  /*2100*/  STS [R93+0x460], R0 ;  /* 0x000460005d007388 */ /* 0x0009e80000000800 */
[----:B------:R-:W-:Y:S01]  /*2110*/  BAR.SYNC.DEFER_BLOCKING 0x0 ;  /* 0x0000000000007b1d */ /* 0x000fe20000010000 */
[----:B------:R-:W-:Y:S01]  /*2120*/  ISETP.LT.AND P0, PT, R83, 0x1, !P0 ;  /* 0x000000015300780c */ /* 0x000fe20004701270 */
[----:B---3--:R-:W-:-:S02]  /*2130*/  IMAD R2, R3, c[0x0][0x188], RZ ;  /* 0x0000620003027a24 */ /* 0x008fc400078e02ff */
[----:B------:R-:W-:-:S04]  /*2140*/  IMAD.WIDE R16, R80, 0x2, R16 ;  /* 0x0000000250107825 */ /* 0x000fc800078e0210 */
[----:B----4-:R-:W-:Y:S02]  /*2150*/  IMAD R0, R18, c[0x0][0x188], RZ ;  /* 0x0000620012007a24 */ /* 0x010fe400078e02ff */
[----:B------:R-:W-:-:S04]  /*2160*/  IMAD.WIDE R2, R2, R91, c[0x0][0x170] ;  /* 0x00005c0002027625 */ /* 0x000fc800078e025b */
[----:B------:R-:W-:-:S04]  /*2170*/  IMAD.WIDE R18, R0, R91, c[0x0][0x170] ;  /* 0x00005c0000127625 */ /* 0x000fc800078e025b */
[----:B------:R-:W-:-:S04]  /*2180*/  IMAD.WIDE R2, R80, 0x2, R2 ;  /* 0x0000000250027825 */ /* 0x000fc800078e0202 */
[----:B------:R-:W-:Y:S01]  /*2190*/  IMAD.WIDE R18, R80, 0x2, R18 ;  /* 0x0000000250127825 */ /* 0x000fe200078e0212 */
[----:B------:R-:W3:Y:S04]  /*21a0*/  LDS.128 R12, [R90] ;  /* 0x000000005a0c7984 */ /* 0x000ee80000000c00 */
[----:B-1----:R1:W-:Y:S04]  /*21b0*/  @P1 STG.E.128 [R2.64], R4 ;  /* 0x0000000402001986 */ /* 0x0023e8000c101d10 */
[----:B--2---:R1:W-:Y:S04]  /*21c0*/  @P2 STG.E.128 [R16.64], R8 ;  /* 0x0000000810002986 */ /* 0x0043e8000c101d10 */
[----:B---3--:R1:W-:Y:S01]  /*21d0*/  @P3 STG.E.128 [R18.64], R12 ;  /* 0x0000000c12003986 */ /* 0x0083e2000c101d10 */
[----:B------:R-:W-:Y:S05]  /*21e0*/  @!P0 EXIT ;  /* 0x000000000000894d */ /* 0x000fea0003800000 */
[----:B------:R-:W2:Y:S01]  /*21f0*/  LDS.128 R20, [R20+0x400] ;  /* 0x0004000014147984 */ /* 0x000ea20000000c00 */
[----:B-1----:R-:W-:-:S04]  /*2200*/  IMAD R2, R83, c[0x0][0x188], RZ ;  /* 0x0000620053027a24 */ /* 0x002fc800078e02ff */
[----:B------:R-:W-:-:S06]  /*2210*/  IMAD.WIDE R2, R2, R91, c[0x0][0x170] ;  /* 0x00005c0002027625 */ /* 0x000fcc00078e025b */
[----:B------:R-:W-:-:S05]  /*2220*/  IMAD.WIDE R2, R80, 0x2, R2 ;  /* 0x0000000250027825 */ /* 0x000fca00078e0202 */
[----:B--2---:R-:W-:Y:S01]  /*2230*/  STG.E.128 [R2.64], R20 ;  /* 0x0000001402007986 */ /* 0x004fe2000c101d10 */
[----:B------:R-:W-:Y:S05]  /*2240*/  EXIT ;  /* 0x000000000000794d */ /* 0x000fea0003800000 */
.L_x_2:
[----:B------:R-:W-:-:S00]  /*2250*/  BRA `(.L_x_2) ;  /* 0xfffffff000007947 */ /* 0x000fc0000383ffff */
[----:B------:R-:W-:-:S00]  /*2260*/  NOP ;  /* 0x0000000000007918 */ /* 0x000fc00000000000 */
        /* <DEDUP_REMOVED lines=9> */
.L_x_3:


//--------------------- .nv.shared.matmul_kernel  --------------------------
	.section	.nv.shared.matmul_kernel,"aw",@nobits
	.sectionflags	@""
	.align	16
